//
// Generated by NVIDIA NVVM Compiler
//
// Compiler Build ID: CL-36424714
// Cuda compilation tools, release 13.0, V13.0.88
// Based on NVVM 20.0.0
//

.version 9.0
.target sm_100
.address_size 64

	// .globl	_Z23paired_alignment_kernelPKcS0_PKiS2_iS0_PKjPKmiPfS7_PiS8_S7_f
.global .align 1 .b8 _ZN34_INTERNAL_171b3364_4_k_cu_880ebb614cuda3std3__45__cpo5beginE[1];
.global .align 1 .b8 _ZN34_INTERNAL_171b3364_4_k_cu_880ebb614cuda3std3__45__cpo3endE[1];
.global .align 1 .b8 _ZN34_INTERNAL_171b3364_4_k_cu_880ebb614cuda3std3__45__cpo6cbeginE[1];
.global .align 1 .b8 _ZN34_INTERNAL_171b3364_4_k_cu_880ebb614cuda3std3__45__cpo4cendE[1];
.global .align 1 .b8 _ZN34_INTERNAL_171b3364_4_k_cu_880ebb614cuda3std3__45__cpo6rbeginE[1];
.global .align 1 .b8 _ZN34_INTERNAL_171b3364_4_k_cu_880ebb614cuda3std3__45__cpo4rendE[1];
.global .align 1 .b8 _ZN34_INTERNAL_171b3364_4_k_cu_880ebb614cuda3std3__45__cpo7crbeginE[1];
.global .align 1 .b8 _ZN34_INTERNAL_171b3364_4_k_cu_880ebb614cuda3std3__45__cpo5crendE[1];
.global .align 1 .b8 _ZN34_INTERNAL_171b3364_4_k_cu_880ebb614cuda3std3__436_GLOBAL__N__171b3364_4_k_cu_880ebb616ignoreE[1];
.global .align 1 .b8 _ZN34_INTERNAL_171b3364_4_k_cu_880ebb614cuda3std3__419piecewise_constructE[1];
.global .align 1 .b8 _ZN34_INTERNAL_171b3364_4_k_cu_880ebb614cuda3std3__48in_placeE[1];
.global .align 1 .b8 _ZN34_INTERNAL_171b3364_4_k_cu_880ebb614cuda3std3__420unreachable_sentinelE[1];
.global .align 1 .b8 _ZN34_INTERNAL_171b3364_4_k_cu_880ebb614cuda3std3__47nulloptE[1];
.global .align 1 .b8 _ZN34_INTERNAL_171b3364_4_k_cu_880ebb614cuda3std3__48unexpectE[1];
.global .align 1 .b8 _ZN34_INTERNAL_171b3364_4_k_cu_880ebb614cuda3std6ranges3__45__cpo4swapE[1];
.global .align 1 .b8 _ZN34_INTERNAL_171b3364_4_k_cu_880ebb614cuda3std6ranges3__45__cpo9iter_moveE[1];
.global .align 1 .b8 _ZN34_INTERNAL_171b3364_4_k_cu_880ebb614cuda3std6ranges3__45__cpo5beginE[1];
.global .align 1 .b8 _ZN34_INTERNAL_171b3364_4_k_cu_880ebb614cuda3std6ranges3__45__cpo3endE[1];
.global .align 1 .b8 _ZN34_INTERNAL_171b3364_4_k_cu_880ebb614cuda3std6ranges3__45__cpo6cbeginE[1];
.global .align 1 .b8 _ZN34_INTERNAL_171b3364_4_k_cu_880ebb614cuda3std6ranges3__45__cpo4cendE[1];
.global .align 1 .b8 _ZN34_INTERNAL_171b3364_4_k_cu_880ebb614cuda3std6ranges3__45__cpo7advanceE[1];
.global .align 1 .b8 _ZN34_INTERNAL_171b3364_4_k_cu_880ebb614cuda3std6ranges3__45__cpo9iter_swapE[1];
.global .align 1 .b8 _ZN34_INTERNAL_171b3364_4_k_cu_880ebb614cuda3std6ranges3__45__cpo4nextE[1];
.global .align 1 .b8 _ZN34_INTERNAL_171b3364_4_k_cu_880ebb614cuda3std6ranges3__45__cpo4prevE[1];
.global .align 1 .b8 _ZN34_INTERNAL_171b3364_4_k_cu_880ebb614cuda3std6ranges3__45__cpo4dataE[1];
.global .align 1 .b8 _ZN34_INTERNAL_171b3364_4_k_cu_880ebb614cuda3std6ranges3__45__cpo5cdataE[1];
.global .align 1 .b8 _ZN34_INTERNAL_171b3364_4_k_cu_880ebb614cuda3std6ranges3__45__cpo4sizeE[1];
.global .align 1 .b8 _ZN34_INTERNAL_171b3364_4_k_cu_880ebb614cuda3std6ranges3__45__cpo5ssizeE[1];
.global .align 1 .b8 _ZN34_INTERNAL_171b3364_4_k_cu_880ebb614cuda3std6ranges3__45__cpo8distanceE[1];
.global .align 1 .b8 _ZN34_INTERNAL_171b3364_4_k_cu_880ebb616thrust24THRUST_300001_SM_1000_NS8cuda_cub3parE[1];
.global .align 1 .b8 _ZN34_INTERNAL_171b3364_4_k_cu_880ebb616thrust24THRUST_300001_SM_1000_NS8cuda_cub10par_nosyncE[1];
.global .align 1 .b8 _ZN34_INTERNAL_171b3364_4_k_cu_880ebb616thrust24THRUST_300001_SM_1000_NS6system6detail10sequential3seqE[1];
.global .align 1 .b8 _ZN34_INTERNAL_171b3364_4_k_cu_880ebb616thrust24THRUST_300001_SM_1000_NS12placeholders2_1E[1];
.global .align 1 .b8 _ZN34_INTERNAL_171b3364_4_k_cu_880ebb616thrust24THRUST_300001_SM_1000_NS12placeholders2_2E[1];
.global .align 1 .b8 _ZN34_INTERNAL_171b3364_4_k_cu_880ebb616thrust24THRUST_300001_SM_1000_NS12placeholders2_3E[1];
.global .align 1 .b8 _ZN34_INTERNAL_171b3364_4_k_cu_880ebb616thrust24THRUST_300001_SM_1000_NS12placeholders2_4E[1];
.global .align 1 .b8 _ZN34_INTERNAL_171b3364_4_k_cu_880ebb616thrust24THRUST_300001_SM_1000_NS12placeholders2_5E[1];
.global .align 1 .b8 _ZN34_INTERNAL_171b3364_4_k_cu_880ebb616thrust24THRUST_300001_SM_1000_NS12placeholders2_6E[1];
.global .align 1 .b8 _ZN34_INTERNAL_171b3364_4_k_cu_880ebb616thrust24THRUST_300001_SM_1000_NS12placeholders2_7E[1];
.global .align 1 .b8 _ZN34_INTERNAL_171b3364_4_k_cu_880ebb616thrust24THRUST_300001_SM_1000_NS12placeholders2_8E[1];
.global .align 1 .b8 _ZN34_INTERNAL_171b3364_4_k_cu_880ebb616thrust24THRUST_300001_SM_1000_NS12placeholders2_9E[1];
.global .align 1 .b8 _ZN34_INTERNAL_171b3364_4_k_cu_880ebb616thrust24THRUST_300001_SM_1000_NS12placeholders3_10E[1];
.global .align 1 .b8 _ZN34_INTERNAL_171b3364_4_k_cu_880ebb616thrust24THRUST_300001_SM_1000_NS3seqE[1];
.extern .shared .align 16 .b8 shared_data[];
.extern .shared .align 16 .b8 shared_scores[];

.visible .entry _Z23paired_alignment_kernelPKcS0_PKiS2_iS0_PKjPKmiPfS7_PiS8_S7_f(
	.param .u64 .ptr .align 1 _Z23paired_alignment_kernelPKcS0_PKiS2_iS0_PKjPKmiPfS7_PiS8_S7_f_param_0,
	.param .u64 .ptr .align 1 _Z23paired_alignment_kernelPKcS0_PKiS2_iS0_PKjPKmiPfS7_PiS8_S7_f_param_1,
	.param .u64 .ptr .align 1 _Z23paired_alignment_kernelPKcS0_PKiS2_iS0_PKjPKmiPfS7_PiS8_S7_f_param_2,
	.param .u64 .ptr .align 1 _Z23paired_alignment_kernelPKcS0_PKiS2_iS0_PKjPKmiPfS7_PiS8_S7_f_param_3,
	.param .u32 _Z23paired_alignment_kernelPKcS0_PKiS2_iS0_PKjPKmiPfS7_PiS8_S7_f_param_4,
	.param .u64 .ptr .align 1 _Z23paired_alignment_kernelPKcS0_PKiS2_iS0_PKjPKmiPfS7_PiS8_S7_f_param_5,
	.param .u64 .ptr .align 1 _Z23paired_alignment_kernelPKcS0_PKiS2_iS0_PKjPKmiPfS7_PiS8_S7_f_param_6,
	.param .u64 .ptr .align 1 _Z23paired_alignment_kernelPKcS0_PKiS2_iS0_PKjPKmiPfS7_PiS8_S7_f_param_7,
	.param .u32 _Z23paired_alignment_kernelPKcS0_PKiS2_iS0_PKjPKmiPfS7_PiS8_S7_f_param_8,
	.param .u64 .ptr .align 1 _Z23paired_alignment_kernelPKcS0_PKiS2_iS0_PKjPKmiPfS7_PiS8_S7_f_param_9,
	.param .u64 .ptr .align 1 _Z23paired_alignment_kernelPKcS0_PKiS2_iS0_PKjPKmiPfS7_PiS8_S7_f_param_10,
	.param .u64 .ptr .align 1 _Z23paired_alignment_kernelPKcS0_PKiS2_iS0_PKjPKmiPfS7_PiS8_S7_f_param_11,
	.param .u64 .ptr .align 1 _Z23paired_alignment_kernelPKcS0_PKiS2_iS0_PKjPKmiPfS7_PiS8_S7_f_param_12,
	.param .u64 .ptr .align 1 _Z23paired_alignment_kernelPKcS0_PKiS2_iS0_PKjPKmiPfS7_PiS8_S7_f_param_13,
	.param .f32 _Z23paired_alignment_kernelPKcS0_PKiS2_iS0_PKjPKmiPfS7_PiS8_S7_f_param_14
)
{
	.reg .pred 	%p<70>;
	.reg .b16 	%rs<71>;
	.reg .b32 	%r<197>;
	.reg .b32 	%f<49>;
	.reg .b64 	%rd<108>;

	ld.param.u64 	%rd37, [_Z23paired_alignment_kernelPKcS0_PKiS2_iS0_PKjPKmiPfS7_PiS8_S7_f_param_0];
	ld.param.u64 	%rd38, [_Z23paired_alignment_kernelPKcS0_PKiS2_iS0_PKjPKmiPfS7_PiS8_S7_f_param_1];
	ld.param.u64 	%rd31, [_Z23paired_alignment_kernelPKcS0_PKiS2_iS0_PKjPKmiPfS7_PiS8_S7_f_param_2];
	ld.param.u64 	%rd32, [_Z23paired_alignment_kernelPKcS0_PKiS2_iS0_PKjPKmiPfS7_PiS8_S7_f_param_3];
	ld.param.u32 	%r64, [_Z23paired_alignment_kernelPKcS0_PKiS2_iS0_PKjPKmiPfS7_PiS8_S7_f_param_4];
	ld.param.u64 	%rd39, [_Z23paired_alignment_kernelPKcS0_PKiS2_iS0_PKjPKmiPfS7_PiS8_S7_f_param_5];
	ld.param.u64 	%rd40, [_Z23paired_alignment_kernelPKcS0_PKiS2_iS0_PKjPKmiPfS7_PiS8_S7_f_param_7];
	ld.param.u32 	%r65, [_Z23paired_alignment_kernelPKcS0_PKiS2_iS0_PKjPKmiPfS7_PiS8_S7_f_param_8];
	ld.param.u64 	%rd41, [_Z23paired_alignment_kernelPKcS0_PKiS2_iS0_PKjPKmiPfS7_PiS8_S7_f_param_9];
	ld.param.u64 	%rd33, [_Z23paired_alignment_kernelPKcS0_PKiS2_iS0_PKjPKmiPfS7_PiS8_S7_f_param_10];
	ld.param.u64 	%rd34, [_Z23paired_alignment_kernelPKcS0_PKiS2_iS0_PKjPKmiPfS7_PiS8_S7_f_param_11];
	ld.param.u64 	%rd35, [_Z23paired_alignment_kernelPKcS0_PKiS2_iS0_PKjPKmiPfS7_PiS8_S7_f_param_12];
	ld.param.u64 	%rd36, [_Z23paired_alignment_kernelPKcS0_PKiS2_iS0_PKjPKmiPfS7_PiS8_S7_f_param_13];
	ld.param.f32 	%f20, [_Z23paired_alignment_kernelPKcS0_PKiS2_iS0_PKjPKmiPfS7_PiS8_S7_f_param_14];
	cvta.to.global.u64 	%rd1, %rd38;
	cvta.to.global.u64 	%rd2, %rd39;
	cvta.to.global.u64 	%rd3, %rd37;
	cvta.to.global.u64 	%rd4, %rd40;
	cvta.to.global.u64 	%rd5, %rd41;
	mov.u32 	%r66, %ctaid.x;
	mov.u32 	%r67, %ntid.x;
	mov.u32 	%r1, %tid.x;
	mad.lo.s32 	%r2, %r66, %r67, %r1;
	setp.ge.u32 	%p3, %r1, %r65;
	shl.b32 	%r68, %r1, 2;
	mov.u32 	%r69, shared_data;
	add.s32 	%r3, %r69, %r68;
	@%p3 bra 	$L__BB0_2;
	mov.b32 	%r70, 0;
	st.shared.u32 	[%r3], %r70;
	shl.b32 	%r71, %r65, 2;
	add.s32 	%r72, %r3, %r71;
	st.shared.u32 	[%r72], %r70;
	add.s32 	%r73, %r72, %r71;
	st.shared.u32 	[%r73], %r70;
$L__BB0_2:
	bar.sync 	0;
	setp.ge.s32 	%p4, %r2, %r64;
	@%p4 bra 	$L__BB0_47;
	shl.b32 	%r75, %r2, 1;
	cvta.to.global.u64 	%rd42, %rd32;
	mul.wide.s32 	%rd43, %r75, 4;
	add.s64 	%rd44, %rd42, %rd43;
	ld.global.s32 	%rd6, [%rd44];
	ld.global.s32 	%rd7, [%rd44+4];
	cvta.to.global.u64 	%rd45, %rd31;
	add.s64 	%rd8, %rd45, %rd43;
	setp.lt.s32 	%p6, %r65, 1;
	mov.pred 	%p69, -1;
	mov.b32 	%r196, -1;
	mov.f32 	%f47, 0f00000000;
	mov.f32 	%f46, %f47;
	@%p6 bra 	$L__BB0_41;
	ld.global.u32 	%r78, [%rd8+4];
	ld.global.u32 	%r79, [%rd8];
	max.s32 	%r80, %r79, %r78;
	cvt.s64.s32 	%rd9, %r80;
	cvt.s64.s32 	%rd10, %r79;
	min.s32 	%r81, %r79, 50;
	cvt.rn.f32.s32 	%f1, %r81;
	cvt.s64.s32 	%rd11, %r78;
	min.s32 	%r82, %r78, 50;
	cvt.rn.f32.s32 	%f2, %r82;
	and.b32  	%r4, %r81, 7;
	add.s32 	%r5, %r4, -1;
	and.b32  	%r6, %r81, 3;
	and.b32  	%r7, %r82, 7;
	add.s32 	%r8, %r7, -1;
	and.b32  	%r9, %r82, 3;
	ld.global.u64 	%rd103, [%rd4];
	and.b32  	%r10, %r81, 56;
	and.b32  	%r11, %r81, 1;
	and.b32  	%r12, %r82, 56;
	and.b32  	%r13, %r82, 1;
	cvt.u16.u32 	%rs5, %r81;
	shr.u16 	%rs6, %rs5, 3;
	and.b16  	%rs7, %rs6, 7;
	mul.wide.u16 	%r83, %rs7, 8;
	neg.s32 	%r14, %r83;
	add.s64 	%rd46, %rd6, %rd3;
	add.s64 	%rd13, %rd46, 3;
	mov.b32 	%r196, -1;
	mov.b16 	%rs70, 0;
	mov.f32 	%f46, 0f00000000;
	mov.b32 	%r167, 0;
	mov.f32 	%f47, %f46;
$L__BB0_5:
	mov.u32 	%r15, %r167;
	mov.u64 	%rd14, %rd103;
	add.s32 	%r167, %r15, 1;
	mul.wide.u32 	%rd47, %r15, 8;
	add.s64 	%rd48, %rd4, %rd47;
	ld.global.u64 	%rd103, [%rd48+8];
	sub.s64 	%rd16, %rd103, %rd14;
	setp.lt.u64 	%p7, %rd16, %rd9;
	@%p7 bra 	$L__BB0_39;
	add.s64 	%rd17, %rd2, %rd14;
	mul.hi.u64 	%rd50, %rd16, 3777893186295716171;
	shr.u64 	%rd51, %rd50, 11;
	cvt.u32.u64 	%r85, %rd51;
	max.s32 	%r86, %r85, 100;
	sub.s64 	%rd18, %rd16, %rd10;
	cvt.u64.u32 	%rd19, %r86;
	add.s64 	%rd20, %rd17, 3;
	mov.f32 	%f41, 0f00000000;
	mov.b32 	%r169, 0;
	mov.b64 	%rd104, 0;
$L__BB0_7:
	cvt.u32.u64 	%r87, %rd10;
	setp.lt.s32 	%p8, %r87, 1;
	mov.f32 	%f42, 0f00000000;
	@%p8 bra 	$L__BB0_20;
	cvt.u32.u64 	%r90, %rd10;
	setp.lt.s32 	%p9, %r90, 8;
	mov.b32 	%r176, 0;
	mov.u32 	%r181, %r176;
	@%p9 bra 	$L__BB0_11;
	add.s64 	%rd105, %rd20, %rd104;
	mov.b32 	%r181, 0;
	mov.u64 	%rd106, %rd13;
	mov.u32 	%r170, %r14;
$L__BB0_10:
	.pragma "nounroll";
	ld.global.u8 	%rs8, [%rd106+-3];
	ld.global.u8 	%rs9, [%rd105+-3];
	setp.eq.s16 	%p10, %rs8, %rs9;
	selp.u32 	%r92, 1, 0, %p10;
	add.s32 	%r93, %r181, %r92;
	ld.global.u8 	%rs10, [%rd106+-2];
	ld.global.u8 	%rs11, [%rd105+-2];
	setp.eq.s16 	%p11, %rs10, %rs11;
	selp.u32 	%r94, 1, 0, %p11;
	add.s32 	%r95, %r93, %r94;
	ld.global.u8 	%rs12, [%rd106+-1];
	ld.global.u8 	%rs13, [%rd105+-1];
	setp.eq.s16 	%p12, %rs12, %rs13;
	selp.u32 	%r96, 1, 0, %p12;
	add.s32 	%r97, %r95, %r96;
	ld.global.u8 	%rs14, [%rd106];
	ld.global.u8 	%rs15, [%rd105];
	setp.eq.s16 	%p13, %rs14, %rs15;
	selp.u32 	%r98, 1, 0, %p13;
	add.s32 	%r99, %r97, %r98;
	ld.global.u8 	%rs16, [%rd106+1];
	ld.global.u8 	%rs17, [%rd105+1];
	setp.eq.s16 	%p14, %rs16, %rs17;
	selp.u32 	%r100, 1, 0, %p14;
	add.s32 	%r101, %r99, %r100;
	ld.global.u8 	%rs18, [%rd106+2];
	ld.global.u8 	%rs19, [%rd105+2];
	setp.eq.s16 	%p15, %rs18, %rs19;
	selp.u32 	%r102, 1, 0, %p15;
	add.s32 	%r103, %r101, %r102;
	ld.global.u8 	%rs20, [%rd106+3];
	ld.global.u8 	%rs21, [%rd105+3];
	setp.eq.s16 	%p16, %rs20, %rs21;
	selp.u32 	%r104, 1, 0, %p16;
	add.s32 	%r105, %r103, %r104;
	ld.global.u8 	%rs22, [%rd106+4];
	ld.global.u8 	%rs23, [%rd105+4];
	setp.eq.s16 	%p17, %rs22, %rs23;
	selp.u32 	%r106, 1, 0, %p17;
	add.s32 	%r181, %r105, %r106;
	add.s32 	%r170, %r170, 8;
	add.s64 	%rd106, %rd106, 8;
	add.s64 	%rd105, %rd105, 8;
	setp.ne.s32 	%p18, %r170, 0;
	mov.u32 	%r176, %r10;
	@%p18 bra 	$L__BB0_10;
$L__BB0_11:
	setp.eq.s32 	%p19, %r4, 0;
	@%p19 bra 	$L__BB0_19;
	setp.lt.u32 	%p20, %r5, 3;
	@%p20 bra 	$L__BB0_14;
	cvt.u64.u32 	%rd52, %r176;
	add.s64 	%rd53, %rd52, %rd6;
	add.s64 	%rd54, %rd3, %rd53;
	ld.global.u8 	%rs24, [%rd54];
	add.s64 	%rd55, %rd104, %rd52;
	add.s64 	%rd56, %rd17, %rd55;
	ld.global.u8 	%rs25, [%rd56];
	setp.eq.s16 	%p21, %rs24, %rs25;
	selp.u32 	%r108, 1, 0, %p21;
	add.s32 	%r109, %r181, %r108;
	ld.global.u8 	%rs26, [%rd54+1];
	ld.global.u8 	%rs27, [%rd56+1];
	setp.eq.s16 	%p22, %rs26, %rs27;
	selp.u32 	%r110, 1, 0, %p22;
	add.s32 	%r111, %r109, %r110;
	ld.global.u8 	%rs28, [%rd54+2];
	ld.global.u8 	%rs29, [%rd56+2];
	setp.eq.s16 	%p23, %rs28, %rs29;
	selp.u32 	%r112, 1, 0, %p23;
	add.s32 	%r113, %r111, %r112;
	ld.global.u8 	%rs30, [%rd54+3];
	ld.global.u8 	%rs31, [%rd56+3];
	setp.eq.s16 	%p24, %rs30, %rs31;
	selp.u32 	%r114, 1, 0, %p24;
	add.s32 	%r181, %r113, %r114;
	add.s32 	%r176, %r176, 4;
$L__BB0_14:
	setp.eq.s32 	%p25, %r6, 0;
	@%p25 bra 	$L__BB0_19;
	setp.eq.s32 	%p26, %r6, 1;
	@%p26 bra 	$L__BB0_17;
	cvt.u64.u32 	%rd57, %r176;
	add.s64 	%rd58, %rd57, %rd6;
	add.s64 	%rd59, %rd3, %rd58;
	ld.global.u8 	%rs32, [%rd59];
	add.s64 	%rd60, %rd104, %rd57;
	add.s64 	%rd61, %rd17, %rd60;
	ld.global.u8 	%rs33, [%rd61];
	setp.eq.s16 	%p27, %rs32, %rs33;
	selp.u32 	%r116, 1, 0, %p27;
	add.s32 	%r117, %r181, %r116;
	ld.global.u8 	%rs34, [%rd59+1];
	ld.global.u8 	%rs35, [%rd61+1];
	setp.eq.s16 	%p28, %rs34, %rs35;
	selp.u32 	%r118, 1, 0, %p28;
	add.s32 	%r181, %r117, %r118;
	add.s32 	%r176, %r176, 2;
$L__BB0_17:
	setp.eq.s32 	%p29, %r11, 0;
	@%p29 bra 	$L__BB0_19;
	cvt.u64.u32 	%rd62, %r176;
	add.s64 	%rd63, %rd62, %rd6;
	add.s64 	%rd64, %rd3, %rd63;
	ld.global.u8 	%rs36, [%rd64];
	add.s64 	%rd65, %rd104, %rd62;
	add.s64 	%rd66, %rd17, %rd65;
	ld.global.u8 	%rs37, [%rd66];
	setp.eq.s16 	%p30, %rs36, %rs37;
	selp.u32 	%r119, 1, 0, %p30;
	add.s32 	%r181, %r181, %r119;
$L__BB0_19:
	cvt.rn.f32.u32 	%f42, %r181;
$L__BB0_20:
	div.rn.f32 	%f25, %f42, %f1;
	setp.gt.f32 	%p31, %f25, %f41;
	cvt.u32.u64 	%r120, %rd104;
	selp.f32 	%f41, %f25, %f41, %p31;
	selp.b32 	%r169, %r120, %r169, %p31;
	add.s64 	%rd104, %rd104, %rd19;
	setp.gt.u64 	%p32, %rd104, %rd18;
	@%p32 bra 	$L__BB0_21;
	bra.uni 	$L__BB0_7;
$L__BB0_21:
	sub.s64 	%rd21, %rd16, %rd11;
	mov.f32 	%f43, 0f00000000;
	mov.b32 	%r182, 0;
	mov.b64 	%rd107, 0;
$L__BB0_22:
	cvt.u32.u64 	%r122, %rd11;
	setp.lt.s32 	%p33, %r122, 1;
	mov.f32 	%f44, 0f00000000;
	@%p33 bra 	$L__BB0_35;
	cvt.u32.u64 	%r125, %rd11;
	setp.lt.s32 	%p34, %r125, 8;
	mov.b32 	%r189, 0;
	mov.u32 	%r194, %r189;
	@%p34 bra 	$L__BB0_26;
	mov.b32 	%r183, 0;
	mov.u32 	%r194, %r183;
$L__BB0_25:
	.pragma "nounroll";
	cvt.u64.u32 	%rd68, %r183;
	add.s64 	%rd69, %rd68, %rd7;
	add.s64 	%rd70, %rd1, %rd69;
	ld.global.u8 	%rs38, [%rd70];
	add.s64 	%rd71, %rd107, %rd68;
	add.s64 	%rd72, %rd17, %rd71;
	ld.global.u8 	%rs39, [%rd72];
	setp.eq.s16 	%p35, %rs38, %rs39;
	selp.u32 	%r127, 1, 0, %p35;
	add.s32 	%r128, %r194, %r127;
	ld.global.u8 	%rs40, [%rd70+1];
	ld.global.u8 	%rs41, [%rd72+1];
	setp.eq.s16 	%p36, %rs40, %rs41;
	selp.u32 	%r129, 1, 0, %p36;
	add.s32 	%r130, %r128, %r129;
	ld.global.u8 	%rs42, [%rd70+2];
	ld.global.u8 	%rs43, [%rd72+2];
	setp.eq.s16 	%p37, %rs42, %rs43;
	selp.u32 	%r131, 1, 0, %p37;
	add.s32 	%r132, %r130, %r131;
	ld.global.u8 	%rs44, [%rd70+3];
	ld.global.u8 	%rs45, [%rd72+3];
	setp.eq.s16 	%p38, %rs44, %rs45;
	selp.u32 	%r133, 1, 0, %p38;
	add.s32 	%r134, %r132, %r133;
	ld.global.u8 	%rs46, [%rd70+4];
	ld.global.u8 	%rs47, [%rd72+4];
	setp.eq.s16 	%p39, %rs46, %rs47;
	selp.u32 	%r135, 1, 0, %p39;
	add.s32 	%r136, %r134, %r135;
	ld.global.u8 	%rs48, [%rd70+5];
	ld.global.u8 	%rs49, [%rd72+5];
	setp.eq.s16 	%p40, %rs48, %rs49;
	selp.u32 	%r137, 1, 0, %p40;
	add.s32 	%r138, %r136, %r137;
	ld.global.u8 	%rs50, [%rd70+6];
	ld.global.u8 	%rs51, [%rd72+6];
	setp.eq.s16 	%p41, %rs50, %rs51;
	selp.u32 	%r139, 1, 0, %p41;
	add.s32 	%r140, %r138, %r139;
	ld.global.u8 	%rs52, [%rd70+7];
	ld.global.u8 	%rs53, [%rd72+7];
	setp.eq.s16 	%p42, %rs52, %rs53;
	selp.u32 	%r141, 1, 0, %p42;
	add.s32 	%r194, %r140, %r141;
	add.s32 	%r183, %r183, 8;
	setp.ne.s32 	%p43, %r183, %r12;
	mov.u32 	%r189, %r12;
	@%p43 bra 	$L__BB0_25;
$L__BB0_26:
	setp.eq.s32 	%p44, %r7, 0;
	@%p44 bra 	$L__BB0_34;
	setp.lt.u32 	%p45, %r8, 3;
	@%p45 bra 	$L__BB0_29;
	cvt.u64.u32 	%rd73, %r189;
	add.s64 	%rd74, %rd73, %rd7;
	add.s64 	%rd75, %rd1, %rd74;
	ld.global.u8 	%rs54, [%rd75];
	add.s64 	%rd76, %rd107, %rd73;
	add.s64 	%rd77, %rd17, %rd76;
	ld.global.u8 	%rs55, [%rd77];
	setp.eq.s16 	%p46, %rs54, %rs55;
	selp.u32 	%r143, 1, 0, %p46;
	add.s32 	%r144, %r194, %r143;
	ld.global.u8 	%rs56, [%rd75+1];
	ld.global.u8 	%rs57, [%rd77+1];
	setp.eq.s16 	%p47, %rs56, %rs57;
	selp.u32 	%r145, 1, 0, %p47;
	add.s32 	%r146, %r144, %r145;
	ld.global.u8 	%rs58, [%rd75+2];
	ld.global.u8 	%rs59, [%rd77+2];
	setp.eq.s16 	%p48, %rs58, %rs59;
	selp.u32 	%r147, 1, 0, %p48;
	add.s32 	%r148, %r146, %r147;
	ld.global.u8 	%rs60, [%rd75+3];
	ld.global.u8 	%rs61, [%rd77+3];
	setp.eq.s16 	%p49, %rs60, %rs61;
	selp.u32 	%r149, 1, 0, %p49;
	add.s32 	%r194, %r148, %r149;
	add.s32 	%r189, %r189, 4;
$L__BB0_29:
	setp.eq.s32 	%p50, %r9, 0;
	@%p50 bra 	$L__BB0_34;
	setp.eq.s32 	%p51, %r9, 1;
	@%p51 bra 	$L__BB0_32;
	cvt.u64.u32 	%rd78, %r189;
	add.s64 	%rd79, %rd78, %rd7;
	add.s64 	%rd80, %rd1, %rd79;
	ld.global.u8 	%rs62, [%rd80];
	add.s64 	%rd81, %rd107, %rd78;
	add.s64 	%rd82, %rd17, %rd81;
	ld.global.u8 	%rs63, [%rd82];
	setp.eq.s16 	%p52, %rs62, %rs63;
	selp.u32 	%r151, 1, 0, %p52;
	add.s32 	%r152, %r194, %r151;
	ld.global.u8 	%rs64, [%rd80+1];
	ld.global.u8 	%rs65, [%rd82+1];
	setp.eq.s16 	%p53, %rs64, %rs65;
	selp.u32 	%r153, 1, 0, %p53;
	add.s32 	%r194, %r152, %r153;
	add.s32 	%r189, %r189, 2;
$L__BB0_32:
	setp.eq.s32 	%p54, %r13, 0;
	@%p54 bra 	$L__BB0_34;
	cvt.u64.u32 	%rd83, %r189;
	add.s64 	%rd84, %rd83, %rd7;
	add.s64 	%rd85, %rd1, %rd84;
	ld.global.u8 	%rs66, [%rd85];
	add.s64 	%rd86, %rd107, %rd83;
	add.s64 	%rd87, %rd17, %rd86;
	ld.global.u8 	%rs67, [%rd87];
	setp.eq.s16 	%p55, %rs66, %rs67;
	selp.u32 	%r154, 1, 0, %p55;
	add.s32 	%r194, %r194, %r154;
$L__BB0_34:
	cvt.rn.f32.u32 	%f44, %r194;
$L__BB0_35:
	div.rn.f32 	%f28, %f44, %f2;
	setp.gt.f32 	%p56, %f28, %f43;
	cvt.u32.u64 	%r155, %rd107;
	selp.f32 	%f43, %f28, %f43, %p56;
	selp.b32 	%r182, %r155, %r182, %p56;
	add.s64 	%rd107, %rd107, %rd19;
	setp.le.u64 	%p57, %rd107, %rd21;
	@%p57 bra 	$L__BB0_22;
	setp.ltu.f32 	%p58, %f41, %f20;
	setp.ltu.f32 	%p59, %f43, %f20;
	or.pred  	%p60, %p58, %p59;
	@%p60 bra 	$L__BB0_39;
	cvt.u32.u64 	%r156, %rd9;
	sub.s32 	%r157, %r182, %r169;
	abs.s32 	%r158, %r157;
	add.s32 	%r60, %r158, %r156;
	add.s32 	%r61, %r60, -100;
	setp.lt.u32 	%p61, %r61, 901;
	add.f32 	%f29, %f41, %f43;
	mul.f32 	%f30, %f29, 0f3F000000;
	mul.f32 	%f31, %f30, 0f3FC00000;
	selp.f32 	%f13, %f31, %f30, %p61;
	setp.leu.f32 	%p62, %f13, %f47;
	@%p62 bra 	$L__BB0_39;
	selp.u16 	%rs70, 1, 0, %p61;
	cvt.rn.f32.u32 	%f46, %r60;
	mov.f32 	%f47, %f13;
	mov.u32 	%r196, %r15;
$L__BB0_39:
	setp.ne.s32 	%p64, %r167, %r65;
	@%p64 bra 	$L__BB0_5;
	and.b16  	%rs68, %rs70, 255;
	setp.eq.s16 	%p69, %rs68, 0;
$L__BB0_41:
	setp.lt.s32 	%p65, %r196, 0;
	@%p65 bra 	$L__BB0_47;
	mul.wide.u32 	%rd88, %r196, 4;
	add.s64 	%rd89, %rd5, %rd88;
	atom.global.add.f32 	%f32, [%rd89], %f47;
	cvta.to.global.u64 	%rd90, %rd33;
	add.s64 	%rd91, %rd90, %rd88;
	atom.global.add.f32 	%f33, [%rd91], %f47;
	@%p69 bra 	$L__BB0_44;
	cvta.to.global.u64 	%rd92, %rd34;
	add.s64 	%rd94, %rd92, %rd88;
	atom.global.add.u32 	%r159, [%rd94], 1;
	shl.b32 	%r160, %r196, 2;
	mov.u32 	%r161, shared_data;
	add.s32 	%r162, %r161, %r160;
	mul.f32 	%f34, %f47, 0f3FC00000;
	atom.shared.add.f32 	%f35, [%r162], %f34;
	bra.uni 	$L__BB0_45;
$L__BB0_44:
	cvta.to.global.u64 	%rd95, %rd35;
	add.s64 	%rd97, %rd95, %rd88;
	atom.global.add.u32 	%r163, [%rd97], 1;
	shl.b32 	%r164, %r196, 2;
	mov.u32 	%r165, shared_data;
	add.s32 	%r166, %r165, %r164;
	mul.f32 	%f36, %f47, 0f3F333333;
	atom.shared.add.f32 	%f37, [%r166], %f36;
$L__BB0_45:
	setp.gt.s32 	%p66, %r2, 999;
	@%p66 bra 	$L__BB0_47;
	cvta.to.global.u64 	%rd98, %rd36;
	mul.wide.s32 	%rd99, %r2, 4;
	add.s64 	%rd100, %rd98, %rd99;
	st.global.f32 	[%rd100], %f46;
$L__BB0_47:
	setp.ge.u32 	%p67, %r1, %r65;
	bar.sync 	0;
	@%p67 bra 	$L__BB0_50;
	ld.shared.f32 	%f19, [%r3];
	setp.leu.f32 	%p68, %f19, 0f00000000;
	@%p68 bra 	$L__BB0_50;
	mul.wide.u32 	%rd101, %r1, 4;
	add.s64 	%rd102, %rd5, %rd101;
	atom.global.add.f32 	%f38, [%rd102], %f19;
$L__BB0_50:
	ret;

}
	// .globl	_Z30comprehensive_alignment_kernelPKcPKiS2_iS0_PKjPKmiPfS7_Pif
.visible .entry _Z30comprehensive_alignment_kernelPKcPKiS2_iS0_PKjPKmiPfS7_Pif(
	.param .u64 .ptr .align 1 _Z30comprehensive_alignment_kernelPKcPKiS2_iS0_PKjPKmiPfS7_Pif_param_0,
	.param .u64 .ptr .align 1 _Z30comprehensive_alignment_kernelPKcPKiS2_iS0_PKjPKmiPfS7_Pif_param_1,
	.param .u64 .ptr .align 1 _Z30comprehensive_alignment_kernelPKcPKiS2_iS0_PKjPKmiPfS7_Pif_param_2,
	.param .u32 _Z30comprehensive_alignment_kernelPKcPKiS2_iS0_PKjPKmiPfS7_Pif_param_3,
	.param .u64 .ptr .align 1 _Z30comprehensive_alignment_kernelPKcPKiS2_iS0_PKjPKmiPfS7_Pif_param_4,
	.param .u64 .ptr .align 1 _Z30comprehensive_alignment_kernelPKcPKiS2_iS0_PKjPKmiPfS7_Pif_param_5,
	.param .u64 .ptr .align 1 _Z30comprehensive_alignment_kernelPKcPKiS2_iS0_PKjPKmiPfS7_Pif_param_6,
	.param .u32 _Z30comprehensive_alignment_kernelPKcPKiS2_iS0_PKjPKmiPfS7_Pif_param_7,
	.param .u64 .ptr .align 1 _Z30comprehensive_alignment_kernelPKcPKiS2_iS0_PKjPKmiPfS7_Pif_param_8,
	.param .u64 .ptr .align 1 _Z30comprehensive_alignment_kernelPKcPKiS2_iS0_PKjPKmiPfS7_Pif_param_9,
	.param .u64 .ptr .align 1 _Z30comprehensive_alignment_kernelPKcPKiS2_iS0_PKjPKmiPfS7_Pif_param_10,
	.param .f32 _Z30comprehensive_alignment_kernelPKcPKiS2_iS0_PKjPKmiPfS7_Pif_param_11
)
{
	.reg .pred 	%p<101>;
	.reg .b16 	%rs<79>;
	.reg .b32 	%r<212>;
	.reg .b32 	%f<41>;
	.reg .b64 	%rd<74>;

	ld.param.u64 	%rd29, [_Z30comprehensive_alignment_kernelPKcPKiS2_iS0_PKjPKmiPfS7_Pif_param_0];
	ld.param.u64 	%rd25, [_Z30comprehensive_alignment_kernelPKcPKiS2_iS0_PKjPKmiPfS7_Pif_param_1];
	ld.param.u64 	%rd26, [_Z30comprehensive_alignment_kernelPKcPKiS2_iS0_PKjPKmiPfS7_Pif_param_2];
	ld.param.u32 	%r97, [_Z30comprehensive_alignment_kernelPKcPKiS2_iS0_PKjPKmiPfS7_Pif_param_3];
	ld.param.u64 	%rd30, [_Z30comprehensive_alignment_kernelPKcPKiS2_iS0_PKjPKmiPfS7_Pif_param_4];
	ld.param.u64 	%rd31, [_Z30comprehensive_alignment_kernelPKcPKiS2_iS0_PKjPKmiPfS7_Pif_param_6];
	ld.param.u32 	%r98, [_Z30comprehensive_alignment_kernelPKcPKiS2_iS0_PKjPKmiPfS7_Pif_param_7];
	ld.param.u64 	%rd32, [_Z30comprehensive_alignment_kernelPKcPKiS2_iS0_PKjPKmiPfS7_Pif_param_8];
	ld.param.f32 	%f15, [_Z30comprehensive_alignment_kernelPKcPKiS2_iS0_PKjPKmiPfS7_Pif_param_11];
	cvta.to.global.u64 	%rd1, %rd30;
	cvta.to.global.u64 	%rd2, %rd29;
	cvta.to.global.u64 	%rd3, %rd31;
	cvta.to.global.u64 	%rd4, %rd32;
	mov.u32 	%r99, %ctaid.x;
	mov.u32 	%r100, %ntid.x;
	mov.u32 	%r1, %tid.x;
	mad.lo.s32 	%r2, %r99, %r100, %r1;
	setp.ge.u32 	%p1, %r1, %r98;
	shl.b32 	%r101, %r1, 2;
	mov.u32 	%r102, shared_scores;
	add.s32 	%r3, %r102, %r101;
	@%p1 bra 	$L__BB1_2;
	mov.b32 	%r103, 0;
	st.shared.u32 	[%r3], %r103;
	shl.b32 	%r104, %r98, 2;
	add.s32 	%r105, %r3, %r104;
	st.shared.u32 	[%r105], %r103;
$L__BB1_2:
	bar.sync 	0;
	setp.ge.s32 	%p2, %r2, %r97;
	@%p2 bra 	$L__BB1_58;
	cvta.to.global.u64 	%rd33, %rd26;
	mul.wide.s32 	%rd34, %r2, 4;
	add.s64 	%rd35, %rd33, %rd34;
	ld.global.s32 	%rd5, [%rd35];
	cvta.to.global.u64 	%rd36, %rd25;
	add.s64 	%rd6, %rd36, %rd34;
	setp.lt.s32 	%p3, %r98, 1;
	mov.b32 	%r210, -1;
	mov.f32 	%f36, 0f00000000;
	mov.f32 	%f37, %f36;
	@%p3 bra 	$L__BB1_54;
	ld.global.u32 	%r109, [%rd6];
	cvt.s64.s32 	%rd7, %r109;
	min.s32 	%r110, %r109, 100;
	cvt.rn.f32.s32 	%f18, %r110;
	cvt.rn.f32.s32 	%f19, %r109;
	div.rn.f32 	%f1, %f18, %f19;
	and.b32  	%r4, %r110, 7;
	and.b32  	%r5, %r110, 3;
	ld.global.u64 	%rd70, [%rd3];
	and.b32  	%r6, %r110, 120;
	and.b32  	%r7, %r110, 1;
	cvt.u16.u32 	%rs31, %r110;
	shr.u16 	%rs32, %rs31, 3;
	and.b16  	%rs33, %rs32, 15;
	mul.wide.u16 	%r111, %rs33, 8;
	neg.s32 	%r8, %r111;
	mov.b32 	%r210, -1;
	mov.f32 	%f37, 0f00000000;
	mov.b32 	%r160, 0;
	mov.f32 	%f36, %f37;
$L__BB1_5:
	mov.f32 	%f3, %f36;
	mov.u32 	%r10, %r210;
	mov.f32 	%f2, %f37;
	mov.u32 	%r9, %r160;
	mov.u64 	%rd9, %rd70;
	add.s32 	%r160, %r9, 1;
	mul.wide.u32 	%rd37, %r9, 8;
	add.s64 	%rd38, %rd3, %rd37;
	ld.global.u64 	%rd70, [%rd38+8];
	sub.s64 	%rd11, %rd70, %rd9;
	setp.lt.u64 	%p4, %rd11, %rd7;
	@%p4 bra 	$L__BB1_53;
	mul.hi.u64 	%rd40, %rd11, 3777893186295716171;
	shr.u64 	%rd41, %rd40, 12;
	cvt.u32.u64 	%r112, %rd41;
	max.s32 	%r12, %r112, 500;
	mov.f32 	%f36, 0f00000000;
	mov.b64 	%rd71, 0;
$L__BB1_7:
	cvt.u32.u64 	%r114, %rd7;
	setp.lt.s32 	%p5, %r114, 1;
	mov.b32 	%r165, 0;
	mov.u32 	%r166, %r165;
	@%p5 bra 	$L__BB1_48;
	setp.lt.s32 	%p6, %r114, 8;
	add.s64 	%rd13, %rd71, %rd9;
	mov.b32 	%r196, 0;
	mov.u32 	%r166, %r196;
	mov.u32 	%r165, %r196;
	@%p6 bra 	$L__BB1_27;
	add.s64 	%rd42, %rd5, %rd2;
	add.s64 	%rd73, %rd42, 3;
	add.s64 	%rd43, %rd1, %rd9;
	add.s64 	%rd44, %rd43, %rd71;
	add.s64 	%rd72, %rd44, 3;
	mov.b32 	%r166, 0;
	mov.u32 	%r162, %r8;
	mov.u32 	%r165, %r166;
$L__BB1_10:
	.pragma "nounroll";
	ld.global.u8 	%rs1, [%rd73+-3];
	ld.global.u8 	%rs34, [%rd72+-3];
	setp.eq.s16 	%p7, %rs1, 78;
	setp.eq.s16 	%p8, %rs34, 78;
	or.pred  	%p9, %p7, %p8;
	@%p9 bra 	$L__BB1_12;
	setp.ne.s16 	%p10, %rs1, %rs34;
	setp.eq.s16 	%p11, %rs1, %rs34;
	selp.u32 	%r119, 1, 0, %p11;
	add.s32 	%r165, %r165, %r119;
	selp.u32 	%r120, 1, 0, %p10;
	add.s32 	%r166, %r166, %r120;
$L__BB1_12:
	ld.global.u8 	%rs3, [%rd73+-2];
	ld.global.u8 	%rs37, [%rd72+-2];
	setp.eq.s16 	%p12, %rs3, 78;
	setp.eq.s16 	%p13, %rs37, 78;
	or.pred  	%p14, %p12, %p13;
	@%p14 bra 	$L__BB1_14;
	setp.ne.s16 	%p15, %rs3, %rs37;
	setp.eq.s16 	%p16, %rs3, %rs37;
	selp.u32 	%r121, 1, 0, %p16;
	add.s32 	%r165, %r165, %r121;
	selp.u32 	%r122, 1, 0, %p15;
	add.s32 	%r166, %r166, %r122;
$L__BB1_14:
	ld.global.u8 	%rs5, [%rd73+-1];
	ld.global.u8 	%rs40, [%rd72+-1];
	setp.eq.s16 	%p17, %rs5, 78;
	setp.eq.s16 	%p18, %rs40, 78;
	or.pred  	%p19, %p17, %p18;
	@%p19 bra 	$L__BB1_16;
	setp.ne.s16 	%p20, %rs5, %rs40;
	setp.eq.s16 	%p21, %rs5, %rs40;
	selp.u32 	%r123, 1, 0, %p21;
	add.s32 	%r165, %r165, %r123;
	selp.u32 	%r124, 1, 0, %p20;
	add.s32 	%r166, %r166, %r124;
$L__BB1_16:
	ld.global.u8 	%rs7, [%rd73];
	ld.global.u8 	%rs43, [%rd72];
	setp.eq.s16 	%p22, %rs7, 78;
	setp.eq.s16 	%p23, %rs43, 78;
	or.pred  	%p24, %p22, %p23;
	@%p24 bra 	$L__BB1_18;
	setp.ne.s16 	%p25, %rs7, %rs43;
	setp.eq.s16 	%p26, %rs7, %rs43;
	selp.u32 	%r125, 1, 0, %p26;
	add.s32 	%r165, %r165, %r125;
	selp.u32 	%r126, 1, 0, %p25;
	add.s32 	%r166, %r166, %r126;
$L__BB1_18:
	ld.global.u8 	%rs9, [%rd73+1];
	ld.global.u8 	%rs46, [%rd72+1];
	setp.eq.s16 	%p27, %rs9, 78;
	setp.eq.s16 	%p28, %rs46, 78;
	or.pred  	%p29, %p27, %p28;
	@%p29 bra 	$L__BB1_20;
	setp.ne.s16 	%p30, %rs9, %rs46;
	setp.eq.s16 	%p31, %rs9, %rs46;
	selp.u32 	%r127, 1, 0, %p31;
	add.s32 	%r165, %r165, %r127;
	selp.u32 	%r128, 1, 0, %p30;
	add.s32 	%r166, %r166, %r128;
$L__BB1_20:
	ld.global.u8 	%rs11, [%rd73+2];
	ld.global.u8 	%rs49, [%rd72+2];
	setp.eq.s16 	%p32, %rs11, 78;
	setp.eq.s16 	%p33, %rs49, 78;
	or.pred  	%p34, %p32, %p33;
	@%p34 bra 	$L__BB1_22;
	setp.ne.s16 	%p35, %rs11, %rs49;
	setp.eq.s16 	%p36, %rs11, %rs49;
	selp.u32 	%r129, 1, 0, %p36;
	add.s32 	%r165, %r165, %r129;
	selp.u32 	%r130, 1, 0, %p35;
	add.s32 	%r166, %r166, %r130;
$L__BB1_22:
	ld.global.u8 	%rs13, [%rd73+3];
	ld.global.u8 	%rs52, [%rd72+3];
	setp.eq.s16 	%p37, %rs13, 78;
	setp.eq.s16 	%p38, %rs52, 78;
	or.pred  	%p39, %p37, %p38;
	@%p39 bra 	$L__BB1_24;
	setp.ne.s16 	%p40, %rs13, %rs52;
	setp.eq.s16 	%p41, %rs13, %rs52;
	selp.u32 	%r131, 1, 0, %p41;
	add.s32 	%r165, %r165, %r131;
	selp.u32 	%r132, 1, 0, %p40;
	add.s32 	%r166, %r166, %r132;
$L__BB1_24:
	ld.global.u8 	%rs15, [%rd73+4];
	ld.global.u8 	%rs55, [%rd72+4];
	setp.eq.s16 	%p42, %rs15, 78;
	setp.eq.s16 	%p43, %rs55, 78;
	or.pred  	%p44, %p42, %p43;
	@%p44 bra 	$L__BB1_26;
	setp.ne.s16 	%p45, %rs15, %rs55;
	setp.eq.s16 	%p46, %rs15, %rs55;
	selp.u32 	%r133, 1, 0, %p46;
	add.s32 	%r165, %r165, %r133;
	selp.u32 	%r134, 1, 0, %p45;
	add.s32 	%r166, %r166, %r134;
$L__BB1_26:
	add.s32 	%r162, %r162, 8;
	add.s64 	%rd73, %rd73, 8;
	add.s64 	%rd72, %rd72, 8;
	setp.ne.s32 	%p47, %r162, 0;
	mov.u32 	%r196, %r6;
	@%p47 bra 	$L__BB1_10;
$L__BB1_27:
	setp.eq.s32 	%p48, %r4, 0;
	@%p48 bra 	$L__BB1_48;
	add.s32 	%r136, %r4, -1;
	setp.lt.u32 	%p49, %r136, 3;
	@%p49 bra 	$L__BB1_38;
	cvt.u64.u32 	%rd45, %r196;
	add.s64 	%rd46, %rd45, %rd5;
	add.s64 	%rd20, %rd2, %rd46;
	ld.global.u8 	%rs17, [%rd20];
	add.s64 	%rd47, %rd13, %rd45;
	add.s64 	%rd21, %rd1, %rd47;
	ld.global.u8 	%rs58, [%rd21];
	setp.eq.s16 	%p50, %rs17, 78;
	setp.eq.s16 	%p51, %rs58, 78;
	or.pred  	%p52, %p50, %p51;
	@%p52 bra 	$L__BB1_31;
	setp.ne.s16 	%p53, %rs17, %rs58;
	setp.eq.s16 	%p54, %rs17, %rs58;
	selp.u32 	%r137, 1, 0, %p54;
	add.s32 	%r165, %r165, %r137;
	selp.u32 	%r138, 1, 0, %p53;
	add.s32 	%r166, %r166, %r138;
$L__BB1_31:
	ld.global.u8 	%rs19, [%rd20+1];
	ld.global.u8 	%rs61, [%rd21+1];
	setp.eq.s16 	%p55, %rs19, 78;
	setp.eq.s16 	%p56, %rs61, 78;
	or.pred  	%p57, %p55, %p56;
	@%p57 bra 	$L__BB1_33;
	setp.ne.s16 	%p58, %rs19, %rs61;
	setp.eq.s16 	%p59, %rs19, %rs61;
	selp.u32 	%r139, 1, 0, %p59;
	add.s32 	%r165, %r165, %r139;
	selp.u32 	%r140, 1, 0, %p58;
	add.s32 	%r166, %r166, %r140;
$L__BB1_33:
	ld.global.u8 	%rs21, [%rd20+2];
	ld.global.u8 	%rs64, [%rd21+2];
	setp.eq.s16 	%p60, %rs21, 78;
	setp.eq.s16 	%p61, %rs64, 78;
	or.pred  	%p62, %p60, %p61;
	@%p62 bra 	$L__BB1_35;
	setp.ne.s16 	%p63, %rs21, %rs64;
	setp.eq.s16 	%p64, %rs21, %rs64;
	selp.u32 	%r141, 1, 0, %p64;
	add.s32 	%r165, %r165, %r141;
	selp.u32 	%r142, 1, 0, %p63;
	add.s32 	%r166, %r166, %r142;
$L__BB1_35:
	ld.global.u8 	%rs23, [%rd20+3];
	ld.global.u8 	%rs67, [%rd21+3];
	setp.eq.s16 	%p65, %rs23, 78;
	setp.eq.s16 	%p66, %rs67, 78;
	or.pred  	%p67, %p65, %p66;
	@%p67 bra 	$L__BB1_37;
	setp.ne.s16 	%p68, %rs23, %rs67;
	setp.eq.s16 	%p69, %rs23, %rs67;
	selp.u32 	%r143, 1, 0, %p69;
	add.s32 	%r165, %r165, %r143;
	selp.u32 	%r144, 1, 0, %p68;
	add.s32 	%r166, %r166, %r144;
$L__BB1_37:
	add.s32 	%r196, %r196, 4;
$L__BB1_38:
	setp.eq.s32 	%p70, %r5, 0;
	@%p70 bra 	$L__BB1_48;
	setp.eq.s32 	%p71, %r5, 1;
	@%p71 bra 	$L__BB1_45;
	cvt.u64.u32 	%rd48, %r196;
	add.s64 	%rd49, %rd48, %rd5;
	add.s64 	%rd22, %rd2, %rd49;
	ld.global.u8 	%rs25, [%rd22];
	add.s64 	%rd50, %rd13, %rd48;
	add.s64 	%rd23, %rd1, %rd50;
	ld.global.u8 	%rs70, [%rd23];
	setp.eq.s16 	%p72, %rs25, 78;
	setp.eq.s16 	%p73, %rs70, 78;
	or.pred  	%p74, %p72, %p73;
	@%p74 bra 	$L__BB1_42;
	setp.ne.s16 	%p75, %rs25, %rs70;
	setp.eq.s16 	%p76, %rs25, %rs70;
	selp.u32 	%r146, 1, 0, %p76;
	add.s32 	%r165, %r165, %r146;
	selp.u32 	%r147, 1, 0, %p75;
	add.s32 	%r166, %r166, %r147;
$L__BB1_42:
	ld.global.u8 	%rs27, [%rd22+1];
	ld.global.u8 	%rs73, [%rd23+1];
	setp.eq.s16 	%p77, %rs27, 78;
	setp.eq.s16 	%p78, %rs73, 78;
	or.pred  	%p79, %p77, %p78;
	@%p79 bra 	$L__BB1_44;
	setp.ne.s16 	%p80, %rs27, %rs73;
	setp.eq.s16 	%p81, %rs27, %rs73;
	selp.u32 	%r148, 1, 0, %p81;
	add.s32 	%r165, %r165, %r148;
	selp.u32 	%r149, 1, 0, %p80;
	add.s32 	%r166, %r166, %r149;
$L__BB1_44:
	add.s32 	%r196, %r196, 2;
$L__BB1_45:
	setp.eq.s32 	%p82, %r7, 0;
	@%p82 bra 	$L__BB1_48;
	cvt.u64.u32 	%rd51, %r196;
	add.s64 	%rd52, %rd51, %rd5;
	add.s64 	%rd53, %rd2, %rd52;
	ld.global.u8 	%rs29, [%rd53];
	add.s64 	%rd54, %rd13, %rd51;
	add.s64 	%rd55, %rd1, %rd54;
	ld.global.u8 	%rs76, [%rd55];
	setp.eq.s16 	%p83, %rs29, 78;
	setp.eq.s16 	%p84, %rs76, 78;
	or.pred  	%p85, %p83, %p84;
	@%p85 bra 	$L__BB1_48;
	setp.ne.s16 	%p86, %rs29, %rs76;
	setp.eq.s16 	%p87, %rs29, %rs76;
	selp.u32 	%r150, 1, 0, %p87;
	add.s32 	%r165, %r165, %r150;
	selp.u32 	%r151, 1, 0, %p86;
	add.s32 	%r166, %r166, %r151;
$L__BB1_48:
	add.s32 	%r94, %r166, %r165;
	setp.lt.s32 	%p88, %r94, 1;
	@%p88 bra 	$L__BB1_50;
	cvt.rn.f32.s32 	%f21, %r165;
	cvt.rn.f32.u32 	%f22, %r94;
	div.rn.f32 	%f23, %f21, %f22;
	mul.f32 	%f24, %f1, %f23;
	max.f32 	%f36, %f36, %f24;
$L__BB1_50:
	setp.leu.f32 	%p89, %f36, 0f3F7AE148;
	cvt.u64.u32 	%rd56, %r12;
	add.s64 	%rd71, %rd71, %rd56;
	sub.s64 	%rd57, %rd70, %rd9;
	sub.s64 	%rd59, %rd57, %rd7;
	setp.le.u64 	%p90, %rd71, %rd59;
	and.pred  	%p91, %p89, %p90;
	@%p91 bra 	$L__BB1_7;
	setp.gt.f32 	%p92, %f36, %f3;
	mov.u32 	%r210, %r9;
	mov.f32 	%f37, %f3;
	@%p92 bra 	$L__BB1_53;
	setp.gt.f32 	%p93, %f36, %f2;
	selp.f32 	%f37, %f36, %f2, %p93;
	mov.f32 	%f36, %f3;
	mov.u32 	%r210, %r10;
$L__BB1_53:
	setp.ne.s32 	%p94, %r160, %r98;
	@%p94 bra 	$L__BB1_5;
$L__BB1_54:
	setp.ltu.f32 	%p95, %f36, %f15;
	setp.lt.s32 	%p96, %r210, 0;
	or.pred  	%p97, %p95, %p96;
	@%p97 bra 	$L__BB1_58;
	setp.leu.f32 	%p98, %f37, 0f00000000;
	mov.f32 	%f40, 0f3F800000;
	@%p98 bra 	$L__BB1_57;
	sub.f32 	%f26, %f36, %f37;
	div.rn.f32 	%f40, %f26, %f36;
$L__BB1_57:
	ld.param.u64 	%rd69, [_Z30comprehensive_alignment_kernelPKcPKiS2_iS0_PKjPKmiPfS7_Pif_param_10];
	ld.param.u64 	%rd68, [_Z30comprehensive_alignment_kernelPKcPKiS2_iS0_PKjPKmiPfS7_Pif_param_9];
	mul.f32 	%f27, %f36, %f40;
	mul.wide.u32 	%rd60, %r210, 4;
	add.s64 	%rd61, %rd4, %rd60;
	atom.global.add.f32 	%f28, [%rd61], %f27;
	cvta.to.global.u64 	%rd62, %rd68;
	add.s64 	%rd63, %rd62, %rd60;
	atom.global.add.f32 	%f29, [%rd63], %f36;
	cvta.to.global.u64 	%rd64, %rd69;
	add.s64 	%rd65, %rd64, %rd60;
	atom.global.add.u32 	%r153, [%rd65], 1;
	shl.b32 	%r154, %r210, 2;
	mov.u32 	%r155, shared_scores;
	add.s32 	%r156, %r155, %r154;
	atom.shared.add.f32 	%f30, [%r156], %f27;
$L__BB1_58:
	setp.ge.u32 	%p99, %r1, %r98;
	bar.sync 	0;
	@%p99 bra 	$L__BB1_61;
	shl.b32 	%r157, %r1, 2;
	mov.u32 	%r158, shared_scores;
	add.s32 	%r159, %r158, %r157;
	ld.shared.f32 	%f14, [%r159];
	setp.leu.f32 	%p100, %f14, 0f00000000;
	@%p100 bra 	$L__BB1_61;
	mul.wide.u32 	%rd66, %r1, 4;
	add.s64 	%rd67, %rd4, %rd66;
	atom.global.add.f32 	%f31, [%rd67], %f14;
$L__BB1_61:
	ret;

}
	// .globl	_ZN3cub18CUB_300001_SM_10006detail11EmptyKernelIvEEvv
.visible .entry _ZN3cub18CUB_300001_SM_10006detail11EmptyKernelIvEEvv()
{


	ret;

}
	// .globl	_ZN3cub18CUB_300001_SM_10006detail8for_each13static_kernelINS2_12policy_hub_t12policy_500_tEmN6thrust24THRUST_300001_SM_1000_NS8cuda_cub20__uninitialized_fill7functorINS7_10device_ptrIcEEcEEEEvT0_T1_
.visible .entry _ZN3cub18CUB_300001_SM_10006detail8for_each13static_kernelINS2_12policy_hub_t12policy_500_tEmN6thrust24THRUST_300001_SM_1000_NS8cuda_cub20__uninitialized_fill7functorINS7_10device_ptrIcEEcEEEEvT0_T1_(
	.param .u64 _ZN3cub18CUB_300001_SM_10006detail8for_each13static_kernelINS2_12policy_hub_t12policy_500_tEmN6thrust24THRUST_300001_SM_1000_NS8cuda_cub20__uninitialized_fill7functorINS7_10device_ptrIcEEcEEEEvT0_T1__param_0,
	.param .align 8 .b8 _ZN3cub18CUB_300001_SM_10006detail8for_each13static_kernelINS2_12policy_hub_t12policy_500_tEmN6thrust24THRUST_300001_SM_1000_NS8cuda_cub20__uninitialized_fill7functorINS7_10device_ptrIcEEcEEEEvT0_T1__param_1[16]
)
.maxntid 256
{
	.reg .pred 	%p<4>;
	.reg .b16 	%rs<10>;
	.reg .b32 	%r<15>;
	.reg .b64 	%rd<14>;

	ld.param.u32 	%r7, [_ZN3cub18CUB_300001_SM_10006detail8for_each13static_kernelINS2_12policy_hub_t12policy_500_tEmN6thrust24THRUST_300001_SM_1000_NS8cuda_cub20__uninitialized_fill7functorINS7_10device_ptrIcEEcEEEEvT0_T1__param_1+8];
	bfe.u32 	%r11, %r7, 0, 8;
	cvt.u16.u32 	%rs2, %r11;
	ld.param.u64 	%rd4, [_ZN3cub18CUB_300001_SM_10006detail8for_each13static_kernelINS2_12policy_hub_t12policy_500_tEmN6thrust24THRUST_300001_SM_1000_NS8cuda_cub20__uninitialized_fill7functorINS7_10device_ptrIcEEcEEEEvT0_T1__param_1];
	ld.param.u64 	%rd5, [_ZN3cub18CUB_300001_SM_10006detail8for_each13static_kernelINS2_12policy_hub_t12policy_500_tEmN6thrust24THRUST_300001_SM_1000_NS8cuda_cub20__uninitialized_fill7functorINS7_10device_ptrIcEEcEEEEvT0_T1__param_0];
	mov.u32 	%r12, %ctaid.x;
	mul.wide.u32 	%rd1, %r12, 512;
	sub.s64 	%rd2, %rd5, %rd1;
	setp.lt.u64 	%p1, %rd2, 512;
	@%p1 bra 	$L__BB3_2;
	mov.u32 	%r14, %tid.x;
	cvta.to.global.u64 	%rd10, %rd4;
	cvt.u64.u32 	%rd11, %r14;
	add.s64 	%rd12, %rd1, %rd11;
	add.s64 	%rd13, %rd10, %rd12;
	st.global.u8 	[%rd13], %rs2;
	st.global.u8 	[%rd13+256], %rs2;
	bra.uni 	$L__BB3_6;
$L__BB3_2:
	cvta.to.global.u64 	%rd6, %rd4;
	mov.u32 	%r1, %tid.x;
	cvt.u64.u32 	%rd7, %r1;
	setp.le.u64 	%p2, %rd2, %rd7;
	add.s64 	%rd8, %rd1, %rd7;
	add.s64 	%rd3, %rd6, %rd8;
	@%p2 bra 	$L__BB3_4;
	st.global.u8 	[%rd3], %rs2;
$L__BB3_4:
	add.s32 	%r13, %r1, 256;
	cvt.u64.u32 	%rd9, %r13;
	setp.le.u64 	%p3, %rd2, %rd9;
	@%p3 bra 	$L__BB3_6;
	st.global.u8 	[%rd3+256], %rs2;
$L__BB3_6:
	ret;

}
	// .globl	_ZN3cub18CUB_300001_SM_10006detail8for_each13static_kernelINS2_12policy_hub_t12policy_500_tEmN6thrust24THRUST_300001_SM_1000_NS8cuda_cub20__uninitialized_fill7functorINS7_10device_ptrIjEEjEEEEvT0_T1_
.visible .entry _ZN3cub18CUB_300001_SM_10006detail8for_each13static_kernelINS2_12policy_hub_t12policy_500_tEmN6thrust24THRUST_300001_SM_1000_NS8cuda_cub20__uninitialized_fill7functorINS7_10device_ptrIjEEjEEEEvT0_T1_(
	.param .u64 _ZN3cub18CUB_300001_SM_10006detail8for_each13static_kernelINS2_12policy_hub_t12policy_500_tEmN6thrust24THRUST_300001_SM_1000_NS8cuda_cub20__uninitialized_fill7functorINS7_10device_ptrIjEEjEEEEvT0_T1__param_0,
	.param .align 8 .b8 _ZN3cub18CUB_300001_SM_10006detail8for_each13static_kernelINS2_12policy_hub_t12policy_500_tEmN6thrust24THRUST_300001_SM_1000_NS8cuda_cub20__uninitialized_fill7functorINS7_10device_ptrIjEEjEEEEvT0_T1__param_1[16]
)
.maxntid 256
{
	.reg .pred 	%p<4>;
	.reg .b16 	%rs<5>;
	.reg .b32 	%r<12>;
	.reg .b64 	%rd<16>;

	ld.param.u32 	%r3, [_ZN3cub18CUB_300001_SM_10006detail8for_each13static_kernelINS2_12policy_hub_t12policy_500_tEmN6thrust24THRUST_300001_SM_1000_NS8cuda_cub20__uninitialized_fill7functorINS7_10device_ptrIjEEjEEEEvT0_T1__param_1+8];
	ld.param.u64 	%rd4, [_ZN3cub18CUB_300001_SM_10006detail8for_each13static_kernelINS2_12policy_hub_t12policy_500_tEmN6thrust24THRUST_300001_SM_1000_NS8cuda_cub20__uninitialized_fill7functorINS7_10device_ptrIjEEjEEEEvT0_T1__param_1];
	ld.param.u64 	%rd5, [_ZN3cub18CUB_300001_SM_10006detail8for_each13static_kernelINS2_12policy_hub_t12policy_500_tEmN6thrust24THRUST_300001_SM_1000_NS8cuda_cub20__uninitialized_fill7functorINS7_10device_ptrIjEEjEEEEvT0_T1__param_0];
	mov.u32 	%r9, %ctaid.x;
	mul.wide.u32 	%rd1, %r9, 512;
	sub.s64 	%rd2, %rd5, %rd1;
	setp.lt.u64 	%p1, %rd2, 512;
	@%p1 bra 	$L__BB4_2;
	mov.u32 	%r11, %tid.x;
	cvta.to.global.u64 	%rd11, %rd4;
	cvt.u64.u32 	%rd12, %r11;
	add.s64 	%rd13, %rd1, %rd12;
	shl.b64 	%rd14, %rd13, 2;
	add.s64 	%rd15, %rd11, %rd14;
	st.global.u32 	[%rd15], %r3;
	st.global.u32 	[%rd15+1024], %r3;
	bra.uni 	$L__BB4_6;
$L__BB4_2:
	cvta.to.global.u64 	%rd6, %rd4;
	mov.u32 	%r2, %tid.x;
	cvt.u64.u32 	%rd7, %r2;
	setp.le.u64 	%p2, %rd2, %rd7;
	add.s64 	%rd8, %rd1, %rd7;
	shl.b64 	%rd9, %rd8, 2;
	add.s64 	%rd3, %rd6, %rd9;
	@%p2 bra 	$L__BB4_4;
	st.global.u32 	[%rd3], %r3;
$L__BB4_4:
	add.s32 	%r10, %r2, 256;
	cvt.u64.u32 	%rd10, %r10;
	setp.le.u64 	%p3, %rd2, %rd10;
	@%p3 bra 	$L__BB4_6;
	st.global.u32 	[%rd3+1024], %r3;
$L__BB4_6:
	ret;

}
	// .globl	_ZN3cub18CUB_300001_SM_10006detail8for_each13static_kernelINS2_12policy_hub_t12policy_500_tEmN6thrust24THRUST_300001_SM_1000_NS8cuda_cub20__uninitialized_fill7functorINS7_10device_ptrImEEmEEEEvT0_T1_
.visible .entry _ZN3cub18CUB_300001_SM_10006detail8for_each13static_kernelINS2_12policy_hub_t12policy_500_tEmN6thrust24THRUST_300001_SM_1000_NS8cuda_cub20__uninitialized_fill7functorINS7_10device_ptrImEEmEEEEvT0_T1_(
	.param .u64 _ZN3cub18CUB_300001_SM_10006detail8for_each13static_kernelINS2_12policy_hub_t12policy_500_tEmN6thrust24THRUST_300001_SM_1000_NS8cuda_cub20__uninitialized_fill7functorINS7_10device_ptrImEEmEEEEvT0_T1__param_0,
	.param .align 8 .b8 _ZN3cub18CUB_300001_SM_10006detail8for_each13static_kernelINS2_12policy_hub_t12policy_500_tEmN6thrust24THRUST_300001_SM_1000_NS8cuda_cub20__uninitialized_fill7functorINS7_10device_ptrImEEmEEEEvT0_T1__param_1[16]
)
.maxntid 256
{
	.reg .pred 	%p<4>;
	.reg .b32 	%r<5>;
	.reg .b64 	%rd<18>;

	ld.param.u64 	%rd6, [_ZN3cub18CUB_300001_SM_10006detail8for_each13static_kernelINS2_12policy_hub_t12policy_500_tEmN6thrust24THRUST_300001_SM_1000_NS8cuda_cub20__uninitialized_fill7functorINS7_10device_ptrImEEmEEEEvT0_T1__param_1+8];
	ld.param.u64 	%rd5, [_ZN3cub18CUB_300001_SM_10006detail8for_each13static_kernelINS2_12policy_hub_t12policy_500_tEmN6thrust24THRUST_300001_SM_1000_NS8cuda_cub20__uninitialized_fill7functorINS7_10device_ptrImEEmEEEEvT0_T1__param_1];
	ld.param.u64 	%rd7, [_ZN3cub18CUB_300001_SM_10006detail8for_each13static_kernelINS2_12policy_hub_t12policy_500_tEmN6thrust24THRUST_300001_SM_1000_NS8cuda_cub20__uninitialized_fill7functorINS7_10device_ptrImEEmEEEEvT0_T1__param_0];
	mov.u32 	%r2, %ctaid.x;
	mul.wide.u32 	%rd1, %r2, 512;
	sub.s64 	%rd2, %rd7, %rd1;
	setp.lt.u64 	%p1, %rd2, 512;
	@%p1 bra 	$L__BB5_2;
	mov.u32 	%r4, %tid.x;
	cvta.to.global.u64 	%rd13, %rd5;
	cvt.u64.u32 	%rd14, %r4;
	add.s64 	%rd15, %rd1, %rd14;
	shl.b64 	%rd16, %rd15, 3;
	add.s64 	%rd17, %rd13, %rd16;
	st.global.u64 	[%rd17], %rd6;
	st.global.u64 	[%rd17+2048], %rd6;
	bra.uni 	$L__BB5_6;
$L__BB5_2:
	cvta.to.global.u64 	%rd8, %rd5;
	mov.u32 	%r1, %tid.x;
	cvt.u64.u32 	%rd9, %r1;
	setp.le.u64 	%p2, %rd2, %rd9;
	add.s64 	%rd10, %rd1, %rd9;
	shl.b64 	%rd11, %rd10, 3;
	add.s64 	%rd4, %rd8, %rd11;
	@%p2 bra 	$L__BB5_4;
	st.global.u64 	[%rd4], %rd6;
$L__BB5_4:
	add.s32 	%r3, %r1, 256;
	cvt.u64.u32 	%rd12, %r3;
	setp.le.u64 	%p3, %rd2, %rd12;
	@%p3 bra 	$L__BB5_6;
	st.global.u64 	[%rd4+2048], %rd6;
$L__BB5_6:
	ret;

}


// ===== COMPILED SASS (sm_100) =====

	.target	sm_100

	.elftype	@"ET_EXEC"


//--------------------- .note.nv.tkinfo           --------------------------
	.section	.note.nv.tkinfo,"",@"SHT_NOTE"
	.sectionflags	@"SHF_NOTE_NV_TKINFO"
	.tkinfo
        /*0018*/ 	.word	0x00000002
        /*0030*/ 	.string	""
        /*0030*/ 	.string	"ptxas"
        /*0030*/ 	.string	"Cuda compilation tools, release 13.0, V13.0.88"
        /*0030*/ 	.string	"Build cuda_13.0.r13.0/compiler.36424714_0"
        /*0030*/ 	.string	"-arch sm_100 -m 64 "



//--------------------- .note.nv.cuinfo           --------------------------
	.section	.note.nv.cuinfo,"",@"SHT_NOTE"
	.sectionflags	@"SHF_NOTE_NV_CUINFO"
        /*0018*/ 	.short	0x0002
        /*001a*/ 	.short	0x0064
        /*001c*/ 	.short	0x0082
	.zero		2


//--------------------- .nv.info                  --------------------------
	.section	.nv.info,"",@"SHT_CUDA_INFO"
	.align	4


	//----- nvinfo : EIATTR_REGCOUNT
	.align		4
        /*0000*/ 	.byte	0x04, 0x2f
        /*0002*/ 	.short	(.L_44 - .L_43)
	.align		4
.L_43:
        /*0004*/ 	.word	index@(_Z23paired_alignment_kernelPKcS0_PKiS2_iS0_PKjPKmiPfS7_PiS8_S7_f)
        /*0008*/ 	.word	0x00000038


	//----- nvinfo : EIATTR_FRAME_SIZE
	.align		4
.L_44:
        /*000c*/ 	.byte	0x04, 0x11
        /*000e*/ 	.short	(.L_46 - .L_45)
	.align		4
.L_45:
        /*0010*/ 	.word	index@($__internal_1_$__cuda_sm3x_div_rn_noftz_f32_slowpath)
        /*0014*/ 	.word	0x00000000


	//----- nvinfo : EIATTR_FRAME_SIZE
	.align		4
.L_46:
        /*0018*/ 	.byte	0x04, 0x11
        /*001a*/ 	.short	(.L_48 - .L_47)
	.align		4
.L_47:
        /*001c*/ 	.word	index@(_Z23paired_alignment_kernelPKcS0_PKiS2_iS0_PKjPKmiPfS7_PiS8_S7_f)
        /*0020*/ 	.word	0x00000000


	//----- nvinfo : EIATTR_REGCOUNT
	.align		4
.L_48:
        /*0024*/ 	.byte	0x04, 0x2f
        /*0026*/ 	.short	(.L_50 - .L_49)
	.align		4
.L_49:
        /*0028*/ 	.word	index@(_Z30comprehensive_alignment_kernelPKcPKiS2_iS0_PKjPKmiPfS7_Pif)
        /*002c*/ 	.word	0x00000028


	//----- nvinfo : EIATTR_FRAME_SIZE
	.align		4
.L_50:
        /*0030*/ 	.byte	0x04, 0x11
        /*0032*/ 	.short	(.L_52 - .L_51)
	.align		4
.L_51:
        /*0034*/ 	.word	index@($__internal_0_$__cuda_sm3x_div_rn_noftz_f32_slowpath)
        /*0038*/ 	.word	0x00000000


	//----- nvinfo : EIATTR_FRAME_SIZE
	.align		4
.L_52:
        /*003c*/ 	.byte	0x04, 0x11
        /*003e*/ 	.short	(.L_54 - .L_53)
	.align		4
.L_53:
        /*0040*/ 	.word	index@(_Z30comprehensive_alignment_kernelPKcPKiS2_iS0_PKjPKmiPfS7_Pif)
        /*0044*/ 	.word	0x00000000


	//----- nvinfo : EIATTR_REGCOUNT
	.align		4
.L_54:
        /*0048*/ 	.byte	0x04, 0x2f
        /*004a*/ 	.short	(.L_56 - .L_55)
	.align		4
.L_55:
        /*004c*/ 	.word	index@(_ZN3cub18CUB_300001_SM_10006detail11EmptyKernelIvEEvv)
        /*0050*/ 	.word	0x00000004


	//----- nvinfo : EIATTR_FRAME_SIZE
	.align		4
.L_56:
        /*0054*/ 	.byte	0x04, 0x11
        /*0056*/ 	.short	(.L_58 - .L_57)
	.align		4
.L_57:
        /*0058*/ 	.word	index@(_ZN3cub18CUB_300001_SM_10006detail11EmptyKernelIvEEvv)
        /*005c*/ 	.word	0x00000000


	//----- nvinfo : EIATTR_REGCOUNT
	.align		4
.L_58:
        /*0060*/ 	.byte	0x04, 0x2f
        /*0062*/ 	.short	(.L_60 - .L_59)
	.align		4
.L_59:
        /*0064*/ 	.word	index@(_ZN3cub18CUB_300001_SM_10006detail8for_each13static_kernelINS2_12policy_hub_t12policy_500_tEmN6thrust24THRUST_300001_SM_1000_NS8cuda_cub20__uninitialized_fill7functorINS7_10device_ptrIcEEcEEEEvT0_T1_)
        /*0068*/ 	.word	0x0000000a


	//----- nvinfo : EIATTR_FRAME_SIZE
	.align		4
.L_60:
        /*006c*/ 	.byte	0x04, 0x11
        /*006e*/ 	.short	(.L_62 - .L_61)
	.align		4
.L_61:
        /*0070*/ 	.word	index@(_ZN3cub18CUB_300001_SM_10006detail8for_each13static_kernelINS2_12policy_hub_t12policy_500_tEmN6thrust24THRUST_300001_SM_1000_NS8cuda_cub20__uninitialized_fill7functorINS7_10device_ptrIcEEcEEEEvT0_T1_)
        /*0074*/ 	.word	0x00000000


	//----- nvinfo : EIATTR_REGCOUNT
	.align		4
.L_62:
        /*0078*/ 	.byte	0x04, 0x2f
        /*007a*/ 	.short	(.L_64 - .L_63)
	.align		4
.L_63:
        /*007c*/ 	.word	index@(_ZN3cub18CUB_300001_SM_10006detail8for_each13static_kernelINS2_12policy_hub_t12policy_500_tEmN6thrust24THRUST_300001_SM_1000_NS8cuda_cub20__uninitialized_fill7functorINS7_10device_ptrIjEEjEEEEvT0_T1_)
        /*0080*/ 	.word	0x00000008


	//----- nvinfo : EIATTR_FRAME_SIZE
	.align		4
.L_64:
        /*0084*/ 	.byte	0x04, 0x11
        /*0086*/ 	.short	(.L_66 - .L_65)
	.align		4
.L_65:
        /*0088*/ 	.word	index@(_ZN3cub18CUB_300001_SM_10006detail8for_each13static_kernelINS2_12policy_hub_t12policy_500_tEmN6thrust24THRUST_300001_SM_1000_NS8cuda_cub20__uninitialized_fill7functorINS7_10device_ptrIjEEjEEEEvT0_T1_)
        /*008c*/ 	.word	0x00000000


	//----- nvinfo : EIATTR_REGCOUNT
	.align		4
.L_66:
        /*0090*/ 	.byte	0x04, 0x2f
        /*0092*/ 	.short	(.L_68 - .L_67)
	.align		4
.L_67:
        /*0094*/ 	.word	index@(_ZN3cub18CUB_300001_SM_10006detail8for_each13static_kernelINS2_12policy_hub_t12policy_500_tEmN6thrust24THRUST_300001_SM_1000_NS8cuda_cub20__uninitialized_fill7functorINS7_10device_ptrImEEmEEEEvT0_T1_)
        /*0098*/ 	.word	0x00000009


	//----- nvinfo : EIATTR_FRAME_SIZE
	.align		4
.L_68:
        /*009c*/ 	.byte	0x04, 0x11
        /*009e*/ 	.short	(.L_70 - .L_69)
	.align		4
.L_69:
        /*00a0*/ 	.word	index@(_ZN3cub18CUB_300001_SM_10006detail8for_each13static_kernelINS2_12policy_hub_t12policy_500_tEmN6thrust24THRUST_300001_SM_1000_NS8cuda_cub20__uninitialized_fill7functorINS7_10device_ptrImEEmEEEEvT0_T1_)
        /*00a4*/ 	.word	0x00000000


	//----- nvinfo : EIATTR_MIN_STACK_SIZE
	.align		4
.L_70:
        /*00a8*/ 	.byte	0x04, 0x12
        /*00aa*/ 	.short	(.L_72 - .L_71)
	.align		4
.L_71:
        /*00ac*/ 	.word	index@(_ZN3cub18CUB_300001_SM_10006detail8for_each13static_kernelINS2_12policy_hub_t12policy_500_tEmN6thrust24THRUST_300001_SM_1000_NS8cuda_cub20__uninitialized_fill7functorINS7_10device_ptrImEEmEEEEvT0_T1_)
        /*00b0*/ 	.word	0x00000000


	//----- nvinfo : EIATTR_MIN_STACK_SIZE
	.align		4
.L_72:
        /*00b4*/ 	.byte	0x04, 0x12
        /*00b6*/ 	.short	(.L_74 - .L_73)
	.align		4
.L_73:
        /*00b8*/ 	.word	index@(_ZN3cub18CUB_300001_SM_10006detail8for_each13static_kernelINS2_12policy_hub_t12policy_500_tEmN6thrust24THRUST_300001_SM_1000_NS8cuda_cub20__uninitialized_fill7functorINS7_10device_ptrIjEEjEEEEvT0_T1_)
        /*00bc*/ 	.word	0x00000000


	//----- nvinfo : EIATTR_MIN_STACK_SIZE
	.align		4
.L_74:
        /*00c0*/ 	.byte	0x04, 0x12
        /*00c2*/ 	.short	(.L_76 - .L_75)
	.align		4
.L_75:
        /*00c4*/ 	.word	index@(_ZN3cub18CUB_300001_SM_10006detail8for_each13static_kernelINS2_12policy_hub_t12policy_500_tEmN6thrust24THRUST_300001_SM_1000_NS8cuda_cub20__uninitialized_fill7functorINS7_10device_ptrIcEEcEEEEvT0_T1_)
        /*00c8*/ 	.word	0x00000000


	//----- nvinfo : EIATTR_MIN_STACK_SIZE
	.align		4
.L_76:
        /*00cc*/ 	.byte	0x04, 0x12
        /*00ce*/ 	.short	(.L_78 - .L_77)
	.align		4
.L_77:
        /*00d0*/ 	.word	index@(_ZN3cub18CUB_300001_SM_10006detail11EmptyKernelIvEEvv)
        /*00d4*/ 	.word	0x00000000


	//----- nvinfo : EIATTR_MIN_STACK_SIZE
	.align		4
.L_78:
        /*00d8*/ 	.byte	0x04, 0x12
        /*00da*/ 	.short	(.L_80 - .L_79)
	.align		4
.L_79:
        /*00dc*/ 	.word	index@(_Z30comprehensive_alignment_kernelPKcPKiS2_iS0_PKjPKmiPfS7_Pif)
        /*00e0*/ 	.word	0x00000000


	//----- nvinfo : EIATTR_MIN_STACK_SIZE
	.align		4
.L_80:
        /*00e4*/ 	.byte	0x04, 0x12
        /*00e6*/ 	.short	(.L_82 - .L_81)
	.align		4
.L_81:
        /*00e8*/ 	.word	index@(_Z23paired_alignment_kernelPKcS0_PKiS2_iS0_PKjPKmiPfS7_PiS8_S7_f)
        /*00ec*/ 	.word	0x00000000
.L_82:


//--------------------- .nv.compat                --------------------------
	.section	.nv.compat,"",@"SHT_CUDA_COMPAT_INFO"
	.align	4
        /*0000*/ 	.byte	0x02, 0x09, 0x00, 0x00, 0x02, 0x02, 0x01, 0x00, 0x02, 0x05, 0x05, 0x00, 0x03, 0x07, 0x01, 0x01
        /*0010*/ 	.byte	0x02, 0x03, 0x00, 0x00, 0x02, 0x06, 0x01, 0x00, 0x04, 0x0b, 0x08, 0x00, 0x01, 0x00, 0x00, 0x00
        /*0020*/ 	.byte	0x00, 0x00, 0x00, 0x00


//--------------------- .nv.info._ZN3cub18CUB_300001_SM_10006detail8for_each13static_kernelINS2_12policy_hub_t12policy_500_tEmN6thrust24THRUST_300001_SM_1000_NS8cuda_cub20__uninitialized_fill7functorINS7_10device_ptrImEEmEEEEvT0_T1_ --------------------------
	.section	.nv.info._ZN3cub18CUB_300001_SM_10006detail8for_each13static_kernelINS2_12policy_hub_t12policy_500_tEmN6thrust24THRUST_300001_SM_1000_NS8cuda_cub20__uninitialized_fill7functorINS7_10device_ptrImEEmEEEEvT0_T1_,"",@"SHT_CUDA_INFO"
	.sectionflags	@""
	.align	4


	//----- nvinfo : EIATTR_CUDA_API_VERSION
	.align		4
        /*0000*/ 	.byte	0x04, 0x37
        /*0002*/ 	.short	(.L_84 - .L_83)
.L_83:
        /*0004*/ 	.word	0x00000082


	//----- nvinfo : EIATTR_KPARAM_INFO
	.align		4
.L_84:
        /*0008*/ 	.byte	0x04, 0x17
        /*000a*/ 	.short	(.L_86 - .L_85)
.L_85:
        /*000c*/ 	.word	0x00000000
        /*0010*/ 	.short	0x0001
        /*0012*/ 	.short	0x0008
        /*0014*/ 	.byte	0x00, 0xf0, 0x41, 0x00


	//----- nvinfo : EIATTR_KPARAM_INFO
	.align		4
.L_86:
        /*0018*/ 	.byte	0x04, 0x17
        /*001a*/ 	.short	(.L_88 - .L_87)
.L_87:
        /*001c*/ 	.word	0x00000000
        /*0020*/ 	.short	0x0000
        /*0022*/ 	.short	0x0000
        /*0024*/ 	.byte	0x00, 0xf0, 0x21, 0x00


	//----- nvinfo : EIATTR_SPARSE_MMA_MASK
	.align		4
.L_88:
        /*0028*/ 	.byte	0x03, 0x50
        /*002a*/ 	.short	0x0000


	//----- nvinfo : EIATTR_MAXREG_COUNT
	.align		4
        /*002c*/ 	.byte	0x03, 0x1b
        /*002e*/ 	.short	0x00ff


	//----- nvinfo : EIATTR_MERCURY_ISA_VERSION
	.align		4
        /*0030*/ 	.byte	0x03, 0x5f
        /*0032*/ 	.short	0x0101


	//----- nvinfo : EIATTR_VRC_CTA_INIT_COUNT
	.align		4
        /*0034*/ 	.byte	0x02, 0x4a
	.zero		1
	.zero		1


	//----- nvinfo : EIATTR_EXIT_INSTR_OFFSETS
	.align		4
        /*0038*/ 	.byte	0x04, 0x1c
        /*003a*/ 	.short	(.L_90 - .L_89)


	//   ....[0]....
.L_89:
        /*003c*/ 	.word	0x00000130


	//   ....[1]....
        /*0040*/ 	.word	0x00000230


	//   ....[2]....
        /*0044*/ 	.word	0x00000260


	//----- nvinfo : EIATTR_MAX_THREADS
	.align		4
.L_90:
        /*0048*/ 	.byte	0x04, 0x05
        /*004a*/ 	.short	(.L_92 - .L_91)
.L_91:
        /*004c*/ 	.word	0x00000100
        /*0050*/ 	.word	0x00000001
        /*0054*/ 	.word	0x00000001


	//----- nvinfo : EIATTR_CBANK_PARAM_SIZE
	.align		4
.L_92:
        /*0058*/ 	.byte	0x03, 0x19
        /*005a*/ 	.short	0x0018


	//----- nvinfo : EIATTR_PARAM_CBANK
	.align		4
        /*005c*/ 	.byte	0x04, 0x0a
        /*005e*/ 	.short	(.L_94 - .L_93)
	.align		4
.L_93:
        /*0060*/ 	.word	index@(.nv.constant0._ZN3cub18CUB_300001_SM_10006detail8for_each13static_kernelINS2_12policy_hub_t12policy_500_tEmN6thrust24THRUST_300001_SM_1000_NS8cuda_cub20__uninitialized_fill7functorINS7_10device_ptrImEEmEEEEvT0_T1_)
        /*0064*/ 	.short	0x0380
        /*0066*/ 	.short	0x0018


	//----- nvinfo : EIATTR_SW_WAR
	.align		4
.L_94:
        /*0068*/ 	.byte	0x04, 0x36
        /*006a*/ 	.short	(.L_96 - .L_95)
.L_95:
        /*006c*/ 	.word	0x00000008
.L_96:


//--------------------- .nv.info._ZN3cub18CUB_300001_SM_10006detail8for_each13static_kernelINS2_12policy_hub_t12policy_500_tEmN6thrust24THRUST_300001_SM_1000_NS8cuda_cub20__uninitialized_fill7functorINS7_10device_ptrIjEEjEEEEvT0_T1_ --------------------------
	.section	.nv.info._ZN3cub18CUB_300001_SM_10006detail8for_each13static_kernelINS2_12policy_hub_t12policy_500_tEmN6thrust24THRUST_300001_SM_1000_NS8cuda_cub20__uninitialized_fill7functorINS7_10device_ptrIjEEjEEEEvT0_T1_,"",@"SHT_CUDA_INFO"
	.sectionflags	@""
	.align	4


	//----- nvinfo : EIATTR_CUDA_API_VERSION
	.align		4
        /*0000*/ 	.byte	0x04, 0x37
        /*0002*/ 	.short	(.L_98 - .L_97)
.L_97:
        /*0004*/ 	.word	0x00000082


	//----- nvinfo : EIATTR_KPARAM_INFO
	.align		4
.L_98:
        /*0008*/ 	.byte	0x04, 0x17
        /*000a*/ 	.short	(.L_100 - .L_99)
.L_99:
        /*000c*/ 	.word	0x00000000
        /*0010*/ 	.short	0x0001
        /*0012*/ 	.short	0x0008
        /*0014*/ 	.byte	0x00, 0xf0, 0x41, 0x00


	//----- nvinfo : EIATTR_KPARAM_INFO
	.align		4
.L_100:
        /*0018*/ 	.byte	0x04, 0x17
        /*001a*/ 	.short	(.L_102 - .L_101)
.L_101:
        /*001c*/ 	.word	0x00000000
        /*0020*/ 	.short	0x0000
        /*0022*/ 	.short	0x0000
        /*0024*/ 	.byte	0x00, 0xf0, 0x21, 0x00


	//----- nvinfo : EIATTR_SPARSE_MMA_MASK
	.align		4
.L_102:
        /*0028*/ 	.byte	0x03, 0x50
        /*002a*/ 	.short	0x0000


	//----- nvinfo : EIATTR_MAXREG_COUNT
	.align		4
        /*002c*/ 	.byte	0x03, 0x1b
        /*002e*/ 	.short	0x00ff


	//----- nvinfo : EIATTR_MERCURY_ISA_VERSION
	.align		4
        /*0030*/ 	.byte	0x03, 0x5f
        /*0032*/ 	.short	0x0101


	//----- nvinfo : EIATTR_VRC_CTA_INIT_COUNT
	.align		4
        /*0034*/ 	.byte	0x02, 0x4a
	.zero		1
	.zero		1


	//----- nvinfo : EIATTR_EXIT_INSTR_OFFSETS
	.align		4
        /*0038*/ 	.byte	0x04, 0x1c
        /*003a*/ 	.short	(.L_104 - .L_103)


	//   ....[0]....
.L_103:
        /*003c*/ 	.word	0x00000130


	//   ....[1]....
        /*0040*/ 	.word	0x00000230


	//   ....[2]....
        /*0044*/ 	.word	0x00000260


	//----- nvinfo : EIATTR_MAX_THREADS
	.align		4
.L_104:
        /*0048*/ 	.byte	0x04, 0x05
        /*004a*/ 	.short	(.L_106 - .L_105)
.L_105:
        /*004c*/ 	.word	0x00000100
        /*0050*/ 	.word	0x00000001
        /*0054*/ 	.word	0x00000001


	//----- nvinfo : EIATTR_CBANK_PARAM_SIZE
	.align		4
.L_106:
        /*0058*/ 	.byte	0x03, 0x19
        /*005a*/ 	.short	0x0018


	//----- nvinfo : EIATTR_PARAM_CBANK
	.align		4
        /*005c*/ 	.byte	0x04, 0x0a
        /*005e*/ 	.short	(.L_108 - .L_107)
	.align		4
.L_107:
        /*0060*/ 	.word	index@(.nv.constant0._ZN3cub18CUB_300001_SM_10006detail8for_each13static_kernelINS2_12policy_hub_t12policy_500_tEmN6thrust24THRUST_300001_SM_1000_NS8cuda_cub20__uninitialized_fill7functorINS7_10device_ptrIjEEjEEEEvT0_T1_)
        /*0064*/ 	.short	0x0380
        /*0066*/ 	.short	0x0018


	//----- nvinfo : EIATTR_SW_WAR
	.align		4
.L_108:
        /*0068*/ 	.byte	0x04, 0x36
        /*006a*/ 	.short	(.L_110 - .L_109)
.L_109:
        /*006c*/ 	.word	0x00000008
.L_110:


//--------------------- .nv.info._ZN3cub18CUB_300001_SM_10006detail8for_each13static_kernelINS2_12policy_hub_t12policy_500_tEmN6thrust24THRUST_300001_SM_1000_NS8cuda_cub20__uninitialized_fill7functorINS7_10device_ptrIcEEcEEEEvT0_T1_ --------------------------
	.section	.nv.info._ZN3cub18CUB_300001_SM_10006detail8for_each13static_kernelINS2_12policy_hub_t12policy_500_tEmN6thrust24THRUST_300001_SM_1000_NS8cuda_cub20__uninitialized_fill7functorINS7_10device_ptrIcEEcEEEEvT0_T1_,"",@"SHT_CUDA_INFO"
	.sectionflags	@""
	.align	4


	//----- nvinfo : EIATTR_CUDA_API_VERSION
	.align		4
        /*0000*/ 	.byte	0x04, 0x37
        /*0002*/ 	.short	(.L_112 - .L_111)
.L_111:
        /*0004*/ 	.word	0x00000082


	//----- nvinfo : EIATTR_KPARAM_INFO
	.align		4
.L_112:
        /*0008*/ 	.byte	0x04, 0x17
        /*000a*/ 	.short	(.L_114 - .L_113)
.L_113:
        /*000c*/ 	.word	0x00000000
        /*0010*/ 	.short	0x0001
        /*0012*/ 	.short	0x0008
        /*0014*/ 	.byte	0x00, 0xf0, 0x41, 0x00


	//----- nvinfo : EIATTR_KPARAM_INFO
	.align		4
.L_114:
        /*0018*/ 	.byte	0x04, 0x17
        /*001a*/ 	.short	(.L_116 - .L_115)
.L_115:
        /*001c*/ 	.word	0x00000000
        /*0020*/ 	.short	0x0000
        /*0022*/ 	.short	0x0000
        /*0024*/ 	.byte	0x00, 0xf0, 0x21, 0x00


	//----- nvinfo : EIATTR_SPARSE_MMA_MASK
	.align		4
.L_116:
        /*0028*/ 	.byte	0x03, 0x50
        /*002a*/ 	.short	0x0000


	//----- nvinfo : EIATTR_MAXREG_COUNT
	.align		4
        /*002c*/ 	.byte	0x03, 0x1b
        /*002e*/ 	.short	0x00ff


	//----- nvinfo : EIATTR_MERCURY_ISA_VERSION
	.align		4
        /*0030*/ 	.byte	0x03, 0x5f
        /*0032*/ 	.short	0x0101


	//----- nvinfo : EIATTR_VRC_CTA_INIT_COUNT
	.align		4
        /*0034*/ 	.byte	0x02, 0x4a
	.zero		1
	.zero		1


	//----- nvinfo : EIATTR_EXIT_INSTR_OFFSETS
	.align		4
        /*0038*/ 	.byte	0x04, 0x1c
        /*003a*/ 	.short	(.L_118 - .L_117)


	//   ....[0]....
.L_117:
        /*003c*/ 	.word	0x00000120


	//   ....[1]....
        /*0040*/ 	.word	0x000001f0


	//   ....[2]....
        /*0044*/ 	.word	0x00000210


	//----- nvinfo : EIATTR_MAX_THREADS
	.align		4
.L_118:
        /*0048*/ 	.byte	0x04, 0x05
        /*004a*/ 	.short	(.L_120 - .L_119)
.L_119:
        /*004c*/ 	.word	0x00000100
        /*0050*/ 	.word	0x00000001
        /*0054*/ 	.word	0x00000001


	//----- nvinfo : EIATTR_CBANK_PARAM_SIZE
	.align		4
.L_120:
        /*0058*/ 	.byte	0x03, 0x19
        /*005a*/ 	.short	0x0018


	//----- nvinfo : EIATTR_PARAM_CBANK
	.align		4
        /*005c*/ 	.byte	0x04, 0x0a
        /*005e*/ 	.short	(.L_122 - .L_121)
	.align		4
.L_121:
        /*0060*/ 	.word	index@(.nv.constant0._ZN3cub18CUB_300001_SM_10006detail8for_each13static_kernelINS2_12policy_hub_t12policy_500_tEmN6thrust24THRUST_300001_SM_1000_NS8cuda_cub20__uninitialized_fill7functorINS7_10device_ptrIcEEcEEEEvT0_T1_)
        /*0064*/ 	.short	0x0380
        /*0066*/ 	.short	0x0018


	//----- nvinfo : EIATTR_SW_WAR
	.align		4
.L_122:
        /*0068*/ 	.byte	0x04, 0x36
        /*006a*/ 	.short	(.L_124 - .L_123)
.L_123:
        /*006c*/ 	.word	0x00000008
.L_124:


//--------------------- .nv.info._ZN3cub18CUB_300001_SM_10006detail11EmptyKernelIvEEvv --------------------------
	.section	.nv.info._ZN3cub18CUB_300001_SM_10006detail11EmptyKernelIvEEvv,"",@"SHT_CUDA_INFO"
	.sectionflags	@""
	.align	4


	//----- nvinfo : EIATTR_CUDA_API_VERSION
	.align		4
        /*0000*/ 	.byte	0x04, 0x37
        /*0002*/ 	.short	(.L_126 - .L_125)
.L_125:
        /*0004*/ 	.word	0x00000082


	//----- nvinfo : EIATTR_SPARSE_MMA_MASK
	.align		4
.L_126:
        /*0008*/ 	.byte	0x03, 0x50
        /*000a*/ 	.short	0x0000


	//----- nvinfo : EIATTR_MAXREG_COUNT
	.align		4
        /*000c*/ 	.byte	0x03, 0x1b
        /*000e*/ 	.short	0x00ff


	//----- nvinfo : EIATTR_MERCURY_ISA_VERSION
	.align		4
        /*0010*/ 	.byte	0x03, 0x5f
        /*0012*/ 	.short	0x0101


	//----- nvinfo : EIATTR_VRC_CTA_INIT_COUNT
	.align		4
        /*0014*/ 	.byte	0x02, 0x4a
	.zero		1
	.zero		1


	//----- nvinfo : EIATTR_EXIT_INSTR_OFFSETS
	.align		4
        /*0018*/ 	.byte	0x04, 0x1c
        /*001a*/ 	.short	(.L_128 - .L_127)


	//   ....[0]....
.L_127:
        /*001c*/ 	.word	0x00000010


	//----- nvinfo : EIATTR_SW_WAR
	.align		4
.L_128:
        /*0020*/ 	.byte	0x04, 0x36
        /*0022*/ 	.short	(.L_130 - .L_129)
.L_129:
        /*0024*/ 	.word	0x00000008
.L_130:


//--------------------- .nv.info._Z30comprehensive_alignment_kernelPKcPKiS2_iS0_PKjPKmiPfS7_Pif --------------------------
	.section	.nv.info._Z30comprehensive_alignment_kernelPKcPKiS2_iS0_PKjPKmiPfS7_Pif,"",@"SHT_CUDA_INFO"
	.sectionflags	@""
	.align	4


	//----- nvinfo : EIATTR_CUDA_API_VERSION
	.align		4
        /*0000*/ 	.byte	0x04, 0x37
        /*0002*/ 	.short	(.L_132 - .L_131)
.L_131:
        /*0004*/ 	.word	0x00000082


	//----- nvinfo : EIATTR_KPARAM_INFO
	.align		4
.L_132:
        /*0008*/ 	.byte	0x04, 0x17
        /*000a*/ 	.short	(.L_134 - .L_133)
.L_133:
        /*000c*/ 	.word	0x00000000
        /*0010*/ 	.short	0x000b
        /*0012*/ 	.short	0x0058
        /*0014*/ 	.byte	0x00, 0xf0, 0x11, 0x00


	//----- nvinfo : EIATTR_KPARAM_INFO
	.align		4
.L_134:
        /*0018*/ 	.byte	0x04, 0x17
        /*001a*/ 	.short	(.L_136 - .L_135)
.L_135:
        /*001c*/ 	.word	0x00000000
        /*0020*/ 	.short	0x000a
        /*0022*/ 	.short	0x0050
        /*0024*/ 	.byte	0x00, 0xf5, 0x21, 0x00


	//----- nvinfo : EIATTR_KPARAM_INFO
	.align		4
.L_136:
        /*0028*/ 	.byte	0x04, 0x17
        /*002a*/ 	.short	(.L_138 - .L_137)
.L_137:
        /*002c*/ 	.word	0x00000000
        /*0030*/ 	.short	0x0009
        /*0032*/ 	.short	0x0048
        /*0034*/ 	.byte	0x00, 0xf5, 0x21, 0x00


	//----- nvinfo : EIATTR_KPARAM_INFO
	.align		4
.L_138:
        /*0038*/ 	.byte	0x04, 0x17
        /*003a*/ 	.short	(.L_140 - .L_139)
.L_139:
        /*003c*/ 	.word	0x00000000
        /*0040*/ 	.short	0x0008
        /*0042*/ 	.short	0x0040
        /*0044*/ 	.byte	0x00, 0xf5, 0x21, 0x00


	//----- nvinfo : EIATTR_KPARAM_INFO
	.align		4
.L_140:
        /*0048*/ 	.byte	0x04, 0x17
        /*004a*/ 	.short	(.L_142 - .L_141)
.L_141:
        /*004c*/ 	.word	0x00000000
        /*0050*/ 	.short	0x0007
        /*0052*/ 	.short	0x0038
        /*0054*/ 	.byte	0x00, 0xf0, 0x11, 0x00


	//----- nvinfo : EIATTR_KPARAM_INFO
	.align		4
.L_142:
        /*0058*/ 	.byte	0x04, 0x17
        /*005a*/ 	.short	(.L_144 - .L_143)
.L_143:
        /*005c*/ 	.word	0x00000000
        /*0060*/ 	.short	0x0006
        /*0062*/ 	.short	0x0030
        /*0064*/ 	.byte	0x00, 0xf5, 0x21, 0x00


	//----- nvinfo : EIATTR_KPARAM_INFO
	.align		4
.L_144:
        /*0068*/ 	.byte	0x04, 0x17
        /*006a*/ 	.short	(.L_146 - .L_145)
.L_145:
        /*006c*/ 	.word	0x00000000
        /*0070*/ 	.short	0x0005
        /*0072*/ 	.short	0x0028
        /*0074*/ 	.byte	0x00, 0xf5, 0x21, 0x00


	//----- nvinfo : EIATTR_KPARAM_INFO
	.align		4
.L_146:
        /*0078*/ 	.byte	0x04, 0x17
        /*007a*/ 	.short	(.L_148 - .L_147)
.L_147:
        /*007c*/ 	.word	0x00000000
        /*0080*/ 	.short	0x0004
        /*0082*/ 	.short	0x0020
        /*0084*/ 	.byte	0x00, 0xf5, 0x21, 0x00


	//----- nvinfo : EIATTR_KPARAM_INFO
	.align		4
.L_148:
        /*0088*/ 	.byte	0x04, 0x17
        /*008a*/ 	.short	(.L_150 - .L_149)
.L_149:
        /*008c*/ 	.word	0x00000000
        /*0090*/ 	.short	0x0003
        /*0092*/ 	.short	0x0018
        /*0094*/ 	.byte	0x00, 0xf0, 0x11, 0x00


	//----- nvinfo : EIATTR_KPARAM_INFO
	.align		4
.L_150:
        /*0098*/ 	.byte	0x04, 0x17
        /*009a*/ 	.short	(.L_152 - .L_151)
.L_151:
        /*009c*/ 	.word	0x00000000
        /*00a0*/ 	.short	0x0002
        /*00a2*/ 	.short	0x0010
        /*00a4*/ 	.byte	0x00, 0xf5, 0x21, 0x00


	//----- nvinfo : EIATTR_KPARAM_INFO
	.align		4
.L_152:
        /*00a8*/ 	.byte	0x04, 0x17
        /*00aa*/ 	.short	(.L_154 - .L_153)
.L_153:
        /*00ac*/ 	.word	0x00000000
        /*00b0*/ 	.short	0x0001
        /*00b2*/ 	.short	0x0008
        /*00b4*/ 	.byte	0x00, 0xf5, 0x21, 0x00


	//----- nvinfo : EIATTR_KPARAM_INFO
	.align		4
.L_154:
        /*00b8*/ 	.byte	0x04, 0x17
        /*00ba*/ 	.short	(.L_156 - .L_155)
.L_155:
        /*00bc*/ 	.word	0x00000000
        /*00c0*/ 	.short	0x0000
        /*00c2*/ 	.short	0x0000
        /*00c4*/ 	.byte	0x00, 0xf5, 0x21, 0x00


	//----- nvinfo : EIATTR_SPARSE_MMA_MASK
	.align		4
.L_156:
        /*00c8*/ 	.byte	0x03, 0x50
        /*00ca*/ 	.short	0x0000


	//----- nvinfo : EIATTR_MAXREG_COUNT
	.align		4
        /*00cc*/ 	.byte	0x03, 0x1b
        /*00ce*/ 	.short	0x00ff


	//----- nvinfo : EIATTR_NUM_BARRIERS
	.align		4
        /*00d0*/ 	.byte	0x02, 0x4c
        /*00d2*/ 	.byte	0x01
	.zero		1


	//----- nvinfo : EIATTR_MERCURY_ISA_VERSION
	.align		4
        /*00d4*/ 	.byte	0x03, 0x5f
        /*00d6*/ 	.short	0x0101


	//----- nvinfo : EIATTR_VRC_CTA_INIT_COUNT
	.align		4
        /*00d8*/ 	.byte	0x02, 0x4a
	.zero		1
	.zero		1


	//----- nvinfo : EIATTR_EXIT_INSTR_OFFSETS
	.align		4
        /*00dc*/ 	.byte	0x04, 0x1c
        /*00de*/ 	.short	(.L_158 - .L_157)


	//   ....[0]....
.L_157:
        /*00e0*/ 	.word	0x00001b40


	//   ....[1]....
        /*00e4*/ 	.word	0x00001bb0


	//   ....[2]....
        /*00e8*/ 	.word	0x00001bf0


	//----- nvinfo : EIATTR_CRS_STACK_SIZE
	.align		4
.L_158:
        /*00ec*/ 	.byte	0x04, 0x1e
        /*00ee*/ 	.short	(.L_160 - .L_159)
.L_159:
        /*00f0*/ 	.word	0x00000000


	//----- nvinfo : EIATTR_CBANK_PARAM_SIZE
	.align		4
.L_160:
        /*00f4*/ 	.byte	0x03, 0x19
        /*00f6*/ 	.short	0x005c


	//----- nvinfo : EIATTR_PARAM_CBANK
	.align		4
        /*00f8*/ 	.byte	0x04, 0x0a
        /*00fa*/ 	.short	(.L_162 - .L_161)
	.align		4
.L_161:
        /*00fc*/ 	.word	index@(.nv.constant0._Z30comprehensive_alignment_kernelPKcPKiS2_iS0_PKjPKmiPfS7_Pif)
        /*0100*/ 	.short	0x0380
        /*0102*/ 	.short	0x005c


	//----- nvinfo : EIATTR_SW_WAR
	.align		4
.L_162:
        /*0104*/ 	.byte	0x04, 0x36
        /*0106*/ 	.short	(.L_164 - .L_163)
.L_163:
        /*0108*/ 	.word	0x00000008
.L_164:


//--------------------- .nv.info._Z23paired_alignment_kernelPKcS0_PKiS2_iS0_PKjPKmiPfS7_PiS8_S7_f --------------------------
	.section	.nv.info._Z23paired_alignment_kernelPKcS0_PKiS2_iS0_PKjPKmiPfS7_PiS8_S7_f,"",@"SHT_CUDA_INFO"
	.sectionflags	@""
	.align	4


	//----- nvinfo : EIATTR_CUDA_API_VERSION
	.align		4
        /*0000*/ 	.byte	0x04, 0x37
        /*0002*/ 	.short	(.L_166 - .L_165)
.L_165:
        /*0004*/ 	.word	0x00000082


	//----- nvinfo : EIATTR_KPARAM_INFO
	.align		4
.L_166:
        /*0008*/ 	.byte	0x04, 0x17
        /*000a*/ 	.short	(.L_168 - .L_167)
.L_167:
        /*000c*/ 	.word	0x00000000
        /*0010*/ 	.short	0x000e
        /*0012*/ 	.short	0x0070
        /*0014*/ 	.byte	0x00, 0xf0, 0x11, 0x00


	//----- nvinfo : EIATTR_KPARAM_INFO
	.align		4
.L_168:
        /*0018*/ 	.byte	0x04, 0x17
        /*001a*/ 	.short	(.L_170 - .L_169)
.L_169:
        /*001c*/ 	.word	0x00000000
        /*0020*/ 	.short	0x000d
        /*0022*/ 	.short	0x0068
        /*0024*/ 	.byte	0x00, 0xf5, 0x21, 0x00


	//----- nvinfo : EIATTR_KPARAM_INFO
	.align		4
.L_170:
        /*0028*/ 	.byte	0x04, 0x17
        /*002a*/ 	.short	(.L_172 - .L_171)
.L_171:
        /*002c*/ 	.word	0x00000000
        /*0030*/ 	.short	0x000c
        /*0032*/ 	.short	0x0060
        /*0034*/ 	.byte	0x00, 0xf5, 0x21, 0x00


	//----- nvinfo : EIATTR_KPARAM_INFO
	.align		4
.L_172:
        /*0038*/ 	.byte	0x04, 0x17
        /*003a*/ 	.short	(.L_174 - .L_173)
.L_173:
        /*003c*/ 	.word	0x00000000
        /*0040*/ 	.short	0x000b
        /*0042*/ 	.short	0x0058
        /*0044*/ 	.byte	0x00, 0xf5, 0x21, 0x00


	//----- nvinfo : EIATTR_KPARAM_INFO
	.align		4
.L_174:
        /*0048*/ 	.byte	0x04, 0x17
        /*004a*/ 	.short	(.L_176 - .L_175)
.L_175:
        /*004c*/ 	.word	0x00000000
        /*0050*/ 	.short	0x000a
        /*0052*/ 	.short	0x0050
        /*0054*/ 	.byte	0x00, 0xf5, 0x21, 0x00


	//----- nvinfo : EIATTR_KPARAM_INFO
	.align		4
.L_176:
        /*0058*/ 	.byte	0x04, 0x17
        /*005a*/ 	.short	(.L_178 - .L_177)
.L_177:
        /*005c*/ 	.word	0x00000000
        /*0060*/ 	.short	0x0009
        /*0062*/ 	.short	0x0048
        /*0064*/ 	.byte	0x00, 0xf5, 0x21, 0x00


	//----- nvinfo : EIATTR_KPARAM_INFO
	.align		4
.L_178:
        /*0068*/ 	.byte	0x04, 0x17
        /*006a*/ 	.short	(.L_180 - .L_179)
.L_179:
        /*006c*/ 	.word	0x00000000
        /*0070*/ 	.short	0x0008
        /*0072*/ 	.short	0x0040
        /*0074*/ 	.byte	0x00, 0xf0, 0x11, 0x00


	//----- nvinfo : EIATTR_KPARAM_INFO
	.align		4
.L_180:
        /*0078*/ 	.byte	0x04, 0x17
        /*007a*/ 	.short	(.L_182 - .L_181)
.L_181:
        /*007c*/ 	.word	0x00000000
        /*0080*/ 	.short	0x0007
        /*0082*/ 	.short	0x0038
        /*0084*/ 	.byte	0x00, 0xf5, 0x21, 0x00


	//----- nvinfo : EIATTR_KPARAM_INFO
	.align		4
.L_182:
        /*0088*/ 	.byte	0x04, 0x17
        /*008a*/ 	.short	(.L_184 - .L_183)
.L_183:
        /*008c*/ 	.word	0x00000000
        /*0090*/ 	.short	0x0006
        /*0092*/ 	.short	0x0030
        /*0094*/ 	.byte	0x00, 0xf5, 0x21, 0x00


	//----- nvinfo : EIATTR_KPARAM_INFO
	.align		4
.L_184:
        /*0098*/ 	.byte	0x04, 0x17
        /*009a*/ 	.short	(.L_186 - .L_185)
.L_185:
        /*009c*/ 	.word	0x00000000
        /*00a0*/ 	.short	0x0005
        /*00a2*/ 	.short	0x0028
        /*00a4*/ 	.byte	0x00, 0xf5, 0x21, 0x00


	//----- nvinfo : EIATTR_KPARAM_INFO
	.align		4
.L_186:
        /*00a8*/ 	.byte	0x04, 0x17
        /*00aa*/ 	.short	(.L_188 - .L_187)
.L_187:
        /*00ac*/ 	.word	0x00000000
        /*00b0*/ 	.short	0x0004
        /*00b2*/ 	.short	0x0020
        /*00b4*/ 	.byte	0x00, 0xf0, 0x11, 0x00


	//----- nvinfo : EIATTR_KPARAM_INFO
	.align		4
.L_188:
        /*00b8*/ 	.byte	0x04, 0x17
        /*00ba*/ 	.short	(.L_190 - .L_189)
.L_189:
        /*00bc*/ 	.word	0x00000000
        /*00c0*/ 	.short	0x0003
        /*00c2*/ 	.short	0x0018
        /*00c4*/ 	.byte	0x00, 0xf5, 0x21, 0x00


	//----- nvinfo : EIATTR_KPARAM_INFO
	.align		4
.L_190:
        /*00c8*/ 	.byte	0x04, 0x17
        /*00ca*/ 	.short	(.L_192 - .L_191)
.L_191:
        /*00cc*/ 	.word	0x00000000
        /*00d0*/ 	.short	0x0002
        /*00d2*/ 	.short	0x0010
        /*00d4*/ 	.byte	0x00, 0xf5, 0x21, 0x00


	//----- nvinfo : EIATTR_KPARAM_INFO
	.align		4
.L_192:
        /*00d8*/ 	.byte	0x04, 0x17
        /*00da*/ 	.short	(.L_194 - .L_193)
.L_193:
        /*00dc*/ 	.word	0x00000000
        /*00e0*/ 	.short	0x0001
        /*00e2*/ 	.short	0x0008
        /*00e4*/ 	.byte	0x00, 0xf5, 0x21, 0x00


	//----- nvinfo : EIATTR_KPARAM_INFO
	.align		4
.L_194:
        /*00e8*/ 	.byte	0x04, 0x17
        /*00ea*/ 	.short	(.L_196 - .L_195)
.L_195:
        /*00ec*/ 	.word	0x00000000
        /*00f0*/ 	.short	0x0000
        /*00f2*/ 	.short	0x0000
        /*00f4*/ 	.byte	0x00, 0xf5, 0x21, 0x00


	//----- nvinfo : EIATTR_SPARSE_MMA_MASK
	.align		4
.L_196:
        /*00f8*/ 	.byte	0x03, 0x50
        /*00fa*/ 	.short	0x0000


	//----- nvinfo : EIATTR_MAXREG_COUNT
	.align		4
        /*00fc*/ 	.byte	0x03, 0x1b
        /*00fe*/ 	.short	0x00ff


	//----- nvinfo : EIATTR_NUM_BARRIERS
	.align		4
        /*0100*/ 	.byte	0x02, 0x4c
        /*0102*/ 	.byte	0x01
	.zero		1


	//----- nvinfo : EIATTR_MERCURY_ISA_VERSION
	.align		4
        /*0104*/ 	.byte	0x03, 0x5f
        /*0106*/ 	.short	0x0101


	//----- nvinfo : EIATTR_VRC_CTA_INIT_COUNT
	.align		4
        /*0108*/ 	.byte	0x02, 0x4a
	.zero		1
	.zero		1


	//----- nvinfo : EIATTR_EXIT_INSTR_OFFSETS
	.align		4
        /*010c*/ 	.byte	0x04, 0x1c
        /*010e*/ 	.short	(.L_198 - .L_197)


	//   ....[0]....
.L_197:
        /*0110*/ 	.word	0x00001f10


	//   ....[1]....
        /*0114*/ 	.word	0x00001f80


	//   ....[2]....
        /*0118*/ 	.word	0x00001fc0


	//----- nvinfo : EIATTR_CRS_STACK_SIZE
	.align		4
.L_198:
        /*011c*/ 	.byte	0x04, 0x1e
        /*011e*/ 	.short	(.L_200 - .L_199)
.L_199:
        /*0120*/ 	.word	0x00000000


	//----- nvinfo : EIATTR_CBANK_PARAM_SIZE
	.align		4
.L_200:
        /*0124*/ 	.byte	0x03, 0x19
        /*0126*/ 	.short	0x0074


	//----- nvinfo : EIATTR_PARAM_CBANK
	.align		4
        /*0128*/ 	.byte	0x04, 0x0a
        /*012a*/ 	.short	(.L_202 - .L_201)
	.align		4
.L_201:
        /*012c*/ 	.word	index@(.nv.constant0._Z23paired_alignment_kernelPKcS0_PKiS2_iS0_PKjPKmiPfS7_PiS8_S7_f)
        /*0130*/ 	.short	0x0380
        /*0132*/ 	.short	0x0074


	//----- nvinfo : EIATTR_SW_WAR
	.align		4
.L_202:
        /*0134*/ 	.byte	0x04, 0x36
        /*0136*/ 	.short	(.L_204 - .L_203)
.L_203:
        /*0138*/ 	.word	0x00000008
.L_204:


//--------------------- .nv.callgraph             --------------------------
	.section	.nv.callgraph,"",@"SHT_CUDA_CALLGRAPH"
	.align	4
	.sectionentsize	8
	.align		4
        /*0000*/ 	.word	0x00000000
	.align		4
        /*0004*/ 	.word	0xffffffff
	.align		4
        /*0008*/ 	.word	0x00000000
	.align		4
        /*000c*/ 	.word	0xfffffffe
	.align		4
        /*0010*/ 	.word	0x00000000
	.align		4
        /*0014*/ 	.word	0xfffffffd
	.align		4
        /*0018*/ 	.word	0x00000000
	.align		4
        /*001c*/ 	.word	0xfffffffc


//--------------------- .nv.constant4             --------------------------
	.section	.nv.constant4,"a",@progbits
	.align	8
	.align		8
.nv.constant4:
        /*0000*/ 	.dword	_ZN34_INTERNAL_171b3364_4_k_cu_880ebb614cuda3std3__45__cpo5beginE
	.align		8
        /*0008*/ 	.dword	_ZN34_INTERNAL_171b3364_4_k_cu_880ebb614cuda3std3__45__cpo3endE
	.align		8
        /*0010*/ 	.dword	_ZN34_INTERNAL_171b3364_4_k_cu_880ebb614cuda3std3__45__cpo6cbeginE
	.align		8
        /*0018*/ 	.dword	_ZN34_INTERNAL_171b3364_4_k_cu_880ebb614cuda3std3__45__cpo4cendE
	.align		8
        /*0020*/ 	.dword	_ZN34_INTERNAL_171b3364_4_k_cu_880ebb614cuda3std3__45__cpo6rbeginE
	.align		8
        /*0028*/ 	.dword	_ZN34_INTERNAL_171b3364_4_k_cu_880ebb614cuda3std3__45__cpo4rendE
	.align		8
        /*0030*/ 	.dword	_ZN34_INTERNAL_171b3364_4_k_cu_880ebb614cuda3std3__45__cpo7crbeginE
	.align		8
        /*0038*/ 	.dword	_ZN34_INTERNAL_171b3364_4_k_cu_880ebb614cuda3std3__45__cpo5crendE
	.align		8
        /*0040*/ 	.dword	_ZN34_INTERNAL_171b3364_4_k_cu_880ebb614cuda3std3__436_GLOBAL__N__171b3364_4_k_cu_880ebb616ignoreE
	.align		8
        /*0048*/ 	.dword	_ZN34_INTERNAL_171b3364_4_k_cu_880ebb614cuda3std3__419piecewise_constructE
	.align		8
        /*0050*/ 	.dword	_ZN34_INTERNAL_171b3364_4_k_cu_880ebb614cuda3std3__48in_placeE
	.align		8
        /*0058*/ 	.dword	_ZN34_INTERNAL_171b3364_4_k_cu_880ebb614cuda3std3__420unreachable_sentinelE
	.align		8
        /*0060*/ 	.dword	_ZN34_INTERNAL_171b3364_4_k_cu_880ebb614cuda3std3__47nulloptE
	.align		8
        /*0068*/ 	.dword	_ZN34_INTERNAL_171b3364_4_k_cu_880ebb614cuda3std3__48unexpectE
	.align		8
        /*0070*/ 	.dword	_ZN34_INTERNAL_171b3364_4_k_cu_880ebb614cuda3std6ranges3__45__cpo4swapE
	.align		8
        /*0078*/ 	.dword	_ZN34_INTERNAL_171b3364_4_k_cu_880ebb614cuda3std6ranges3__45__cpo9iter_moveE
	.align		8
        /*0080*/ 	.dword	_ZN34_INTERNAL_171b3364_4_k_cu_880ebb614cuda3std6ranges3__45__cpo5beginE
	.align		8
        /*0088*/ 	.dword	_ZN34_INTERNAL_171b3364_4_k_cu_880ebb614cuda3std6ranges3__45__cpo3endE
	.align		8
        /*0090*/ 	.dword	_ZN34_INTERNAL_171b3364_4_k_cu_880ebb614cuda3std6ranges3__45__cpo6cbeginE
	.align		8
        /*0098*/ 	.dword	_ZN34_INTERNAL_171b3364_4_k_cu_880ebb614cuda3std6ranges3__45__cpo4cendE
	.align		8
        /*00a0*/ 	.dword	_ZN34_INTERNAL_171b3364_4_k_cu_880ebb614cuda3std6ranges3__45__cpo7advanceE
	.align		8
        /*00a8*/ 	.dword	_ZN34_INTERNAL_171b3364_4_k_cu_880ebb614cuda3std6ranges3__45__cpo9iter_swapE
	.align		8
        /*00b0*/ 	.dword	_ZN34_INTERNAL_171b3364_4_k_cu_880ebb614cuda3std6ranges3__45__cpo4nextE
	.align		8
        /*00b8*/ 	.dword	_ZN34_INTERNAL_171b3364_4_k_cu_880ebb614cuda3std6ranges3__45__cpo4prevE
	.align		8
        /*00c0*/ 	.dword	_ZN34_INTERNAL_171b3364_4_k_cu_880ebb614cuda3std6ranges3__45__cpo4dataE
	.align		8
        /*00c8*/ 	.dword	_ZN34_INTERNAL_171b3364_4_k_cu_880ebb614cuda3std6ranges3__45__cpo5cdataE
	.align		8
        /*00d0*/ 	.dword	_ZN34_INTERNAL_171b3364_4_k_cu_880ebb614cuda3std6ranges3__45__cpo4sizeE
	.align		8
        /*00d8*/ 	.dword	_ZN34_INTERNAL_171b3364_4_k_cu_880ebb614cuda3std6ranges3__45__cpo5ssizeE
	.align		8
        /*00e0*/ 	.dword	_ZN34_INTERNAL_171b3364_4_k_cu_880ebb614cuda3std6ranges3__45__cpo8distanceE
	.align		8
        /*00e8*/ 	.dword	_ZN34_INTERNAL_171b3364_4_k_cu_880ebb616thrust24THRUST_300001_SM_1000_NS8cuda_cub3parE
	.align		8
        /*00f0*/ 	.dword	_ZN34_INTERNAL_171b3364_4_k_cu_880ebb616thrust24THRUST_300001_SM_1000_NS8cuda_cub10par_nosyncE
	.align		8
        /*00f8*/ 	.dword	_ZN34_INTERNAL_171b3364_4_k_cu_880ebb616thrust24THRUST_300001_SM_1000_NS6system6detail10sequential3seqE
	.align		8
        /*0100*/ 	.dword	_ZN34_INTERNAL_171b3364_4_k_cu_880ebb616thrust24THRUST_300001_SM_1000_NS12placeholders2_1E
	.align		8
        /*0108*/ 	.dword	_ZN34_INTERNAL_171b3364_4_k_cu_880ebb616thrust24THRUST_300001_SM_1000_NS12placeholders2_2E
	.align		8
        /*0110*/ 	.dword	_ZN34_INTERNAL_171b3364_4_k_cu_880ebb616thrust24THRUST_300001_SM_1000_NS12placeholders2_3E
	.align		8
        /*0118*/ 	.dword	_ZN34_INTERNAL_171b3364_4_k_cu_880ebb616thrust24THRUST_300001_SM_1000_NS12placeholders2_4E
	.align		8
        /*0120*/ 	.dword	_ZN34_INTERNAL_171b3364_4_k_cu_880ebb616thrust24THRUST_300001_SM_1000_NS12placeholders2_5E
	.align		8
        /*0128*/ 	.dword	_ZN34_INTERNAL_171b3364_4_k_cu_880ebb616thrust24THRUST_300001_SM_1000_NS12placeholders2_6E
	.align		8
        /*0130*/ 	.dword	_ZN34_INTERNAL_171b3364_4_k_cu_880ebb616thrust24THRUST_300001_SM_1000_NS12placeholders2_7E
	.align		8
        /*0138*/ 	.dword	_ZN34_INTERNAL_171b3364_4_k_cu_880ebb616thrust24THRUST_300001_SM_1000_NS12placeholders2_8E
	.align		8
        /*0140*/ 	.dword	_ZN34_INTERNAL_171b3364_4_k_cu_880ebb616thrust24THRUST_300001_SM_1000_NS12placeholders2_9E
	.align		8
        /*0148*/ 	.dword	_ZN34_INTERNAL_171b3364_4_k_cu_880ebb616thrust24THRUST_300001_SM_1000_NS12placeholders3_10E
	.align		8
        /*0150*/ 	.dword	_ZN34_INTERNAL_171b3364_4_k_cu_880ebb616thrust24THRUST_300001_SM_1000_NS3seqE


//--------------------- .text._ZN3cub18CUB_300001_SM_10006detail8for_each13static_kernelINS2_12policy_hub_t12policy_500_tEmN6thrust24THRUST_300001_SM_1000_NS8cuda_cub20__uninitialized_fill7functorINS7_10device_ptrImEEmEEEEvT0_T1_ --------------------------
	.section	.text._ZN3cub18CUB_300001_SM_10006detail8for_each13static_kernelINS2_12policy_hub_t12policy_500_tEmN6thrust24THRUST_300001_SM_1000_NS8cuda_cub20__uninitialized_fill7functorINS7_10device_ptrImEEmEEEEvT0_T1_,"ax",@progbits
	.align	128
        .global         _ZN3cub18CUB_300001_SM_10006detail8for_each13static_kernelINS2_12policy_hub_t12policy_500_tEmN6thrust24THRUST_300001_SM_1000_NS8cuda_cub20__uninitialized_fill7functorINS7_10device_ptrImEEmEEEEvT0_T1_
        .type           _ZN3cub18CUB_300001_SM_10006detail8for_each13static_kernelINS2_12policy_hub_t12policy_500_tEmN6thrust24THRUST_300001_SM_1000_NS8cuda_cub20__uninitialized_fill7functorINS7_10device_ptrImEEmEEEEvT0_T1_,@function
        .size           _ZN3cub18CUB_300001_SM_10006detail8for_each13static_kernelINS2_12policy_hub_t12policy_500_tEmN6thrust24THRUST_300001_SM_1000_NS8cuda_cub20__uninitialized_fill7functorINS7_10device_ptrImEEmEEEEvT0_T1_,(.L_x_101 - _ZN3cub18CUB_300001_SM_10006detail8for_each13static_kernelINS2_12policy_hub_t12policy_500_tEmN6thrust24THRUST_300001_SM_1000_NS8cuda_cub20__uninitialized_fill7functorINS7_10device_ptrImEEmEEEEvT0_T1_)
        .other          _ZN3cub18CUB_300001_SM_10006detail8for_each13static_kernelINS2_12policy_hub_t12policy_500_tEmN6thrust24THRUST_300001_SM_1000_NS8cuda_cub20__uninitialized_fill7functorINS7_10device_ptrImEEmEEEEvT0_T1_,@"STO_CUDA_ENTRY STV_DEFAULT"
_ZN3cub18CUB_300001_SM_10006detail8for_each13static_kernelINS2_12policy_hub_t12policy_500_tEmN6thrust24THRUST_300001_SM_1000_NS8cuda_cub20__uninitialized_fill7functorINS7_10device_ptrImEEmEEEEvT0_T1_:
.text._ZN3cub18CUB_300001_SM_10006detail8for_each13static_kernelINS2_12policy_hub_t12policy_500_tEmN6thrust24THRUST_300001_SM_1000_NS8cuda_cub20__uninitialized_fill7functorINS7_10device_ptrImEEmEEEEvT0_T1_:
[----:B------:R-:W-:Y:S08]  /*0000*/  LDC R1, c[0x0][0x37c] ;  /* 0x0000df00ff017b82 */ /* 0x000ff00000000800 */
[----:B------:R-:W0:Y:S01]  /*0010*/  S2UR UR4, SR_CTAID.X ;  /* 0x00000000000479c3 */ /* 0x000e220000002500 */
[----:B------:R-:W1:Y:S01]  /*0020*/  LDCU.64 UR6, c[0x0][0x380] ;  /* 0x00007000ff0677ac */ /* 0x000e620008000a00 */
[----:B------:R-:W2:Y:S01]  /*0030*/  LDCU.64 UR8, c[0x0][0x358] ;  /* 0x00006b00ff0877ac */ /* 0x000ea20008000a00 */
[----:B0-----:R-:W-:-:S04]  /*0040*/  UIMAD.WIDE.U32 UR4, UR4, 0x200, URZ ;  /* 0x00000200040478a5 */ /* 0x001fc8000f8e00ff */
[----:B-1----:R-:W-:-:S04]  /*0050*/  UIADD3 UR6, UP0, UPT, -UR4, UR6, URZ ;  /* 0x0000000604067290 */ /* 0x002fc8000ff1e1ff */
[----:B------:R-:W-:Y:S02]  /*0060*/  UIADD3.X UR7, UPT, UPT, ~UR5, UR7, URZ, UP0, !UPT ;  /* 0x0000000705077290 */ /* 0x000fe400087fe5ff */
[----:B------:R-:W-:-:S04]  /*0070*/  UISETP.GE.U32.AND UP0, UPT, UR6, 0x200, UPT ;  /* 0x000002000600788c */ /* 0x000fc8000bf06070 */
[----:B------:R-:W-:-:S09]  /*0080*/  UISETP.GE.U32.AND.EX UP0, UPT, UR7, URZ, UPT, UP0 ;  /* 0x000000ff0700728c */ /* 0x000fd2000bf06100 */
[----:B--2---:R-:W-:Y:S05]  /*0090*/  BRA.U !UP0, `(.L_x_0) ;  /* 0x0000000108287547 */ /* 0x004fea000b800000 */
[----:B------:R-:W0:Y:S01]  /*00a0*/  S2R R0, SR_TID.X ;  /* 0x0000000000007919 */ /* 0x000e220000002100 */
[----:B------:R-:W1:Y:S01]  /*00b0*/  LDCU.64 UR6, c[0x0][0x388] ;  /* 0x00007100ff0677ac */ /* 0x000e620008000a00 */
[----:B------:R-:W2:Y:S01]  /*00c0*/  LDC.64 R4, c[0x0][0x390] ;  /* 0x0000e400ff047b82 */ /* 0x000ea20000000a00 */
[----:B0-----:R-:W-:-:S05]  /*00d0*/  IADD3 R0, P0, PT, R0, UR4, RZ ;  /* 0x0000000400007c10 */ /* 0x001fca000ff1e0ff */
[----:B------:R-:W-:Y:S01]  /*00e0*/  IMAD.X R3, RZ, RZ, UR5, P0 ;  /* 0x00000005ff037e24 */ /* 0x000fe200080e06ff */
[----:B-1----:R-:W-:-:S04]  /*00f0*/  LEA R2, P0, R0, UR6, 0x3 ;  /* 0x0000000600027c11 */ /* 0x002fc8000f8018ff */
[----:B------:R-:W-:-:S05]  /*0100*/  LEA.HI.X R3, R0, UR7, R3, 0x3, P0 ;  /* 0x0000000700037c11 */ /* 0x000fca00080f1c03 */
[----:B--2---:R-:W-:Y:S04]  /*0110*/  STG.E.64 desc[UR8][R2.64], R4 ;  /* 0x0000000402007986 */ /* 0x004fe8000c101b08 */
[----:B------:R-:W-:Y:S01]  /*0120*/  STG.E.64 desc[UR8][R2.64+0x800], R4 ;  /* 0x0008000402007986 */ /* 0x000fe2000c101b08 */
[----:B------:R-:W-:Y:S05]  /*0130*/  EXIT ;  /* 0x000000000000794d */ /* 0x000fea0003800000 */
.L_x_0:
[----:B------:R-:W0:Y:S01]  /*0140*/  S2R R0, SR_TID.X ;  /* 0x0000000000007919 */ /* 0x000e220000002100 */
[----:B------:R-:W-:Y:S01]  /*0150*/  IMAD.U32 R2, RZ, RZ, UR7 ;  /* 0x00000007ff027e24 */ /* 0x000fe2000f8e00ff */
[----:B------:R-:W1:Y:S01]  /*0160*/  LDCU.64 UR10, c[0x0][0x388] ;  /* 0x00007100ff0a77ac */ /* 0x000e620008000a00 */
[----:B------:R-:W-:Y:S01]  /*0170*/  IMAD.U32 R6, RZ, RZ, UR7 ;  /* 0x00000007ff067e24 */ /* 0x000fe2000f8e00ff */
[----:B0-----:R-:W-:-:S04]  /*0180*/  ISETP.LT.U32.AND P0, PT, R0, UR6, PT ;  /* 0x0000000600007c0c */ /* 0x001fc8000bf01070 */
[----:B------:R-:W-:Y:S01]  /*0190*/  ISETP.GT.U32.AND.EX P0, PT, R2, RZ, PT, P0 ;  /* 0x000000ff0200720c */ /* 0x000fe20003f04100 */
[C---:B------:R-:W-:Y:S01]  /*01a0*/  VIADD R2, R0.reuse, 0x100 ;  /* 0x0000010000027836 */ /* 0x040fe20000000000 */
[----:B------:R-:W-:-:S04]  /*01b0*/  IADD3 R0, P2, PT, R0, UR4, RZ ;  /* 0x0000000400007c10 */ /* 0x000fc8000ff5e0ff */
[----:B------:R-:W-:Y:S01]  /*01c0*/  ISETP.LT.U32.AND P1, PT, R2, UR6, PT ;  /* 0x0000000602007c0c */ /* 0x000fe2000bf21070 */
[----:B------:R-:W-:Y:S01]  /*01d0*/  IMAD.X R3, RZ, RZ, UR5, P2 ;  /* 0x00000005ff037e24 */ /* 0x000fe200090e06ff */
[----:B-1----:R-:W-:Y:S02]  /*01e0*/  LEA R2, P2, R0, UR10, 0x3 ;  /* 0x0000000a00027c11 */ /* 0x002fe4000f8418ff */
[----:B------:R-:W-:Y:S02]  /*01f0*/  ISETP.GT.U32.AND.EX P1, PT, R6, RZ, PT, P1 ;  /* 0x000000ff0600720c */ /* 0x000fe40003f24110 */
[----:B------:R-:W-:Y:S01]  /*0200*/  LEA.HI.X R3, R0, UR11, R3, 0x3, P2 ;  /* 0x0000000b00037c11 */ /* 0x000fe200090f1c03 */
[----:B------:R-:W0:Y:S04]  /*0210*/  @P0 LDC.64 R4, c[0x0][0x390] ;  /* 0x0000e400ff040b82 */ /* 0x000e280000000a00 */
[----:B0-----:R0:W-:Y:S06]  /*0220*/  @P0 STG.E.64 desc[UR8][R2.64], R4 ;  /* 0x0000000402000986 */ /* 0x0011ec000c101b08 */
[----:B------:R-:W-:Y:S05]  /*0230*/  @!P1 EXIT ;  /* 0x000000000000994d */ /* 0x000fea0003800000 */
[----:B0-----:R-:W0:Y:S02]  /*0240*/  LDC.64 R4, c[0x0][0x390] ;  /* 0x0000e400ff047b82 */ /* 0x001e240000000a00 */
[----:B0-----:R-:W-:Y:S01]  /*0250*/  STG.E.64 desc[UR8][R2.64+0x800], R4 ;  /* 0x0008000402007986 */ /* 0x001fe2000c101b08 */
[----:B------:R-:W-:Y:S05]  /*0260*/  EXIT ;  /* 0x000000000000794d */ /* 0x000fea0003800000 */
.L_x_1:
[----:B------:R-:W-:-:S00]  /*0270*/  BRA `(.L_x_1) ;  /* 0xfffffffc00fc7947 */ /* 0x000fc0000383ffff */
[----:B------:R-:W-:-:S00]  /*0280*/  NOP ;  /* 0x0000000000007918 */ /* 0x000fc00000000000 */
[----:B------:R-:W-:-:S00]  /*0290*/  NOP ;  /* 0x0000000000007918 */ /* 0x000fc00000000000 */
[----:B------:R-:W-:-:S00]  /*02a0*/  NOP ;  /* 0x0000000000007918 */ /* 0x000fc00000000000 */
[----:B------:R-:W-:-:S00]  /*02b0*/  NOP ;  /* 0x0000000000007918 */ /* 0x000fc00000000000 */
[----:B------:R-:W-:-:S00]  /*02c0*/  NOP ;  /* 0x0000000000007918 */ /* 0x000fc00000000000 */
[----:B------:R-:W-:-:S00]  /*02d0*/  NOP ;  /* 0x0000000000007918 */ /* 0x000fc00000000000 */
[----:B------:R-:W-:-:S00]  /*02e0*/  NOP ;  /* 0x0000000000007918 */ /* 0x000fc00000000000 */
[----:B------:R-:W-:-:S00]  /*02f0*/  NOP ;  /* 0x0000000000007918 */ /* 0x000fc00000000000 */
.L_x_101:


//--------------------- .text._ZN3cub18CUB_300001_SM_10006detail8for_each13static_kernelINS2_12policy_hub_t12policy_500_tEmN6thrust24THRUST_300001_SM_1000_NS8cuda_cub20__uninitialized_fill7functorINS7_10device_ptrIjEEjEEEEvT0_T1_ --------------------------
	.section	.text._ZN3cub18CUB_300001_SM_10006detail8for_each13static_kernelINS2_12policy_hub_t12policy_500_tEmN6thrust24THRUST_300001_SM_1000_NS8cuda_cub20__uninitialized_fill7functorINS7_10device_ptrIjEEjEEEEvT0_T1_,"ax",@progbits
	.align	128
        .global         _ZN3cub18CUB_300001_SM_10006detail8for_each13static_kernelINS2_12policy_hub_t12policy_500_tEmN6thrust24THRUST_300001_SM_1000_NS8cuda_cub20__uninitialized_fill7functorINS7_10device_ptrIjEEjEEEEvT0_T1_
        .type           _ZN3cub18CUB_300001_SM_10006detail8for_each13static_kernelINS2_12policy_hub_t12policy_500_tEmN6thrust24THRUST_300001_SM_1000_NS8cuda_cub20__uninitialized_fill7functorINS7_10device_ptrIjEEjEEEEvT0_T1_,@function
        .size           _ZN3cub18CUB_300001_SM_10006detail8for_each13static_kernelINS2_12policy_hub_t12policy_500_tEmN6thrust24THRUST_300001_SM_1000_NS8cuda_cub20__uninitialized_fill7functorINS7_10device_ptrIjEEjEEEEvT0_T1_,(.L_x_102 - _ZN3cub18CUB_300001_SM_10006detail8for_each13static_kernelINS2_12policy_hub_t12policy_500_tEmN6thrust24THRUST_300001_SM_1000_NS8cuda_cub20__uninitialized_fill7functorINS7_10device_ptrIjEEjEEEEvT0_T1_)
        .other          _ZN3cub18CUB_300001_SM_10006detail8for_each13static_kernelINS2_12policy_hub_t12policy_500_tEmN6thrust24THRUST_300001_SM_1000_NS8cuda_cub20__uninitialized_fill7functorINS7_10device_ptrIjEEjEEEEvT0_T1_,@"STO_CUDA_ENTRY STV_DEFAULT"
_ZN3cub18CUB_300001_SM_10006detail8for_each13static_kernelINS2_12policy_hub_t12policy_500_tEmN6thrust24THRUST_300001_SM_1000_NS8cuda_cub20__uninitialized_fill7functorINS7_10device_ptrIjEEjEEEEvT0_T1_:
.text._ZN3cub18CUB_300001_SM_10006detail8for_each13static_kernelINS2_12policy_hub_t12policy_500_tEmN6thrust24THRUST_300001_SM_1000_NS8cuda_cub20__uninitialized_fill7functorINS7_10device_ptrIjEEjEEEEvT0_T1_:
        /* <DEDUP_REMOVED lines=12> */
[----:B------:R-:W2:Y:S01]  /*00c0*/  LDC R5, c[0x0][0x390] ;  /* 0x0000e400ff057b82 */ /* 0x000ea20000000800 */
[----:B0-----:R-:W-:-:S05]  /*00d0*/  IADD3 R0, P0, PT, R0, UR4, RZ ;  /* 0x0000000400007c10 */ /* 0x001fca000ff1e0ff */
[----:B------:R-:W-:Y:S01]  /*00e0*/  IMAD.X R3, RZ, RZ, UR5, P0 ;  /* 0x00000005ff037e24 */ /* 0x000fe200080e06ff */
[----:B-1----:R-:W-:-:S04]  /*00f0*/  LEA R2, P0, R0, UR6, 0x2 ;  /* 0x0000000600027c11 */ /* 0x002fc8000f8010ff */
[----:B------:R-:W-:-:S05]  /*0100*/  LEA.HI.X R3, R0, UR7, R3, 0x2, P0 ;  /* 0x0000000700037c11 */ /* 0x000fca00080f1403 */
[----:B--2---:R-:W-:Y:S04]  /*0110*/  STG.E desc[UR8][R2.64], R5 ;  /* 0x0000000502007986 */ /* 0x004fe8000c101908 */
[----:B------:R-:W-:Y:S01]  /*0120*/  STG.E desc[UR8][R2.64+0x400], R5 ;  /* 0x0004000502007986 */ /* 0x000fe2000c101908 */
[----:B------:R-:W-:Y:S05]  /*0130*/  EXIT ;  /* 0x000000000000794d */ /* 0x000fea0003800000 */
.L_x_2:
        /* <DEDUP_REMOVED lines=13> */
[----:B------:R-:W0:Y:S04]  /*0210*/  @P0 LDC R5, c[0x0][0x390] ;  /* 0x0000e400ff050b82 */ /* 0x000e280000000800 */
[----:B0-----:R0:W-:Y:S06]  /*0220*/  @P0 STG.E desc[UR8][R2.64], R5 ;  /* 0x0000000502000986 */ /* 0x0011ec000c101908 */
[----:B------:R-:W-:Y:S05]  /*0230*/  @!P1 EXIT ;  /* 0x000000000000994d */ /* 0x000fea0003800000 */
[----:B0-----:R-:W0:Y:S02]  /*0240*/  LDC R5, c[0x0][0x390] ;  /* 0x0000e400ff057b82 */ /* 0x001e240000000800 */
[----:B0-----:R-:W-:Y:S01]  /*0250*/  STG.E desc[UR8][R2.64+0x400], R5 ;  /* 0x0004000502007986 */ /* 0x001fe2000c101908 */
[----:B------:R-:W-:Y:S05]  /*0260*/  EXIT ;  /* 0x000000000000794d */ /* 0x000fea0003800000 */
.L_x_3:
        /* <DEDUP_REMOVED lines=9> */
.L_x_102:


//--------------------- .text._ZN3cub18CUB_300001_SM_10006detail8for_each13static_kernelINS2_12policy_hub_t12policy_500_tEmN6thrust24THRUST_300001_SM_1000_NS8cuda_cub20__uninitialized_fill7functorINS7_10device_ptrIcEEcEEEEvT0_T1_ --------------------------
	.section	.text._ZN3cub18CUB_300001_SM_10006detail8for_each13static_kernelINS2_12policy_hub_t12policy_500_tEmN6thrust24THRUST_300001_SM_1000_NS8cuda_cub20__uninitialized_fill7functorINS7_10device_ptrIcEEcEEEEvT0_T1_,"ax",@progbits
	.align	128
        .global         _ZN3cub18CUB_300001_SM_10006detail8for_each13static_kernelINS2_12policy_hub_t12policy_500_tEmN6thrust24THRUST_300001_SM_1000_NS8cuda_cub20__uninitialized_fill7functorINS7_10device_ptrIcEEcEEEEvT0_T1_
        .type           _ZN3cub18CUB_300001_SM_10006detail8for_each13static_kernelINS2_12policy_hub_t12policy_500_tEmN6thrust24THRUST_300001_SM_1000_NS8cuda_cub20__uninitialized_fill7functorINS7_10device_ptrIcEEcEEEEvT0_T1_,@function
        .size           _ZN3cub18CUB_300001_SM_10006detail8for_each13static_kernelINS2_12policy_hub_t12policy_500_tEmN6thrust24THRUST_300001_SM_1000_NS8cuda_cub20__uninitialized_fill7functorINS7_10device_ptrIcEEcEEEEvT0_T1_,(.L_x_103 - _ZN3cub18CUB_300001_SM_10006detail8for_each13static_kernelINS2_12policy_hub_t12policy_500_tEmN6thrust24THRUST_300001_SM_1000_NS8cuda_cub20__uninitialized_fill7functorINS7_10device_ptrIcEEcEEEEvT0_T1_)
        .other          _ZN3cub18CUB_300001_SM_10006detail8for_each13static_kernelINS2_12policy_hub_t12policy_500_tEmN6thrust24THRUST_300001_SM_1000_NS8cuda_cub20__uninitialized_fill7functorINS7_10device_ptrIcEEcEEEEvT0_T1_,@"STO_CUDA_ENTRY STV_DEFAULT"
_ZN3cub18CUB_300001_SM_10006detail8for_each13static_kernelINS2_12policy_hub_t12policy_500_tEmN6thrust24THRUST_300001_SM_1000_NS8cuda_cub20__uninitialized_fill7functorINS7_10device_ptrIcEEcEEEEvT0_T1_:
.text._ZN3cub18CUB_300001_SM_10006detail8for_each13static_kernelINS2_12policy_hub_t12policy_500_tEmN6thrust24THRUST_300001_SM_1000_NS8cuda_cub20__uninitialized_fill7functorINS7_10device_ptrIcEEcEEEEvT0_T1_:
[----:B------:R-:W-:Y:S08]  /*0000*/  LDC R1, c[0x0][0x37c] ;  /* 0x0000df00ff017b82 */ /* 0x000ff00000000800 */
[----:B------:R-:W0:Y:S01]  /*0010*/  S2UR UR4, SR_CTAID.X ;  /* 0x00000000000479c3 */ /* 0x000e220000002500 */
[----:B------:R-:W1:Y:S01]  /*0020*/  LDCU.64 UR6, c[0x0][0x380] ;  /* 0x00007000ff0677ac */ /* 0x000e620008000a00 */
[----:B------:R-:W2:Y:S06]  /*0030*/  LDCU.64 UR8, c[0x0][0x358] ;  /* 0x00006b00ff0877ac */ /* 0x000eac0008000a00 */
[----:B------:R-:W3:Y:S01]  /*0040*/  LDC R5, c[0x0][0x390] ;  /* 0x0000e400ff057b82 */ /* 0x000ee20000000800 */
[----:B0-----:R-:W-:-:S04]  /*0050*/  UIMAD.WIDE.U32 UR4, UR4, 0x200, URZ ;  /* 0x00000200040478a5 */ /* 0x001fc8000f8e00ff */
[----:B-1----:R-:W-:-:S04]  /*0060*/  UIADD3 UR6, UP0, UPT, -UR4, UR6, URZ ;  /* 0x0000000604067290 */ /* 0x002fc8000ff1e1ff */
[----:B------:R-:W-:Y:S01]  /*0070*/  UIADD3.X UR7, UPT, UPT, ~UR5, UR7, URZ, UP0, !UPT ;  /* 0x0000000705077290 */ /* 0x000fe200087fe5ff */
[----:B---3--:R-:W-:Y:S01]  /*0080*/  PRMT R5, R5, 0x7770, RZ ;  /* 0x0000777005057816 */ /* 0x008fe200000000ff */
[----:B------:R-:W-:-:S04]  /*0090*/  UISETP.GE.U32.AND UP0, UPT, UR6, 0x200, UPT ;  /* 0x000002000600788c */ /* 0x000fc8000bf06070 */
[----:B------:R-:W-:-:S09]  /*00a0*/  UISETP.GE.U32.AND.EX UP0, UPT, UR7, URZ, UPT, UP0 ;  /* 0x000000ff0700728c */ /* 0x000fd2000bf06100 */
[----:B--2---:R-:W-:Y:S05]  /*00b0*/  BRA.U !UP0, `(.L_x_4) ;  /* 0x00000001081c7547 */ /* 0x004fea000b800000 */
[----:B------:R-:W0:Y:S01]  /*00c0*/  S2R R3, SR_TID.X ;  /* 0x0000000000037919 */ /* 0x000e220000002100 */
[----:B------:R-:W0:Y:S02]  /*00d0*/  LDC.64 R6, c[0x0][0x388] ;  /* 0x0000e200ff067b82 */ /* 0x000e240000000a00 */
[----:B0-----:R-:W-:-:S04]  /*00e0*/  IADD3 R2, P0, P1, R6, UR4, R3 ;  /* 0x0000000406027c10 */ /* 0x001fc8000f91e003 */
[----:B------:R-:W-:-:S05]  /*00f0*/  IADD3.X R3, PT, PT, R7, UR5, RZ, P0, P1 ;  /* 0x0000000507037c10 */ /* 0x000fca00087e24ff */
[----:B------:R-:W-:Y:S04]  /*0100*/  STG.E.U8 desc[UR8][R2.64], R5 ;  /* 0x0000000502007986 */ /* 0x000fe8000c101108 */
[----:B------:R-:W-:Y:S01]  /*0110*/  STG.E.U8 desc[UR8][R2.64+0x100], R5 ;  /* 0x0001000502007986 */ /* 0x000fe2000c101108 */
[----:B------:R-:W-:Y:S05]  /*0120*/  EXIT ;  /* 0x000000000000794d */ /* 0x000fea0003800000 */
.L_x_4:
[----:B------:R-:W0:Y:S01]  /*0130*/  S2R R3, SR_TID.X ;  /* 0x0000000000037919 */ /* 0x000e220000002100 */
[----:B------:R-:W1:Y:S01]  /*0140*/  LDC.64 R6, c[0x0][0x388] ;  /* 0x0000e200ff067b82 */ /* 0x000e620000000a00 */
[----:B------:R-:W-:Y:S02]  /*0150*/  IMAD.U32 R2, RZ, RZ, UR7 ;  /* 0x00000007ff027e24 */ /* 0x000fe4000f8e00ff */
[C---:B0-----:R-:W-:Y:S01]  /*0160*/  VIADD R0, R3.reuse, 0x100 ;  /* 0x0000010003007836 */ /* 0x041fe20000000000 */
[----:B------:R-:W-:-:S04]  /*0170*/  ISETP.LT.U32.AND P0, PT, R3, UR6, PT ;  /* 0x0000000603007c0c */ /* 0x000fc8000bf01070 */
[----:B------:R-:W-:Y:S01]  /*0180*/  ISETP.LT.U32.AND P1, PT, R0, UR6, PT ;  /* 0x0000000600007c0c */ /* 0x000fe2000bf21070 */
[----:B------:R-:W-:Y:S01]  /*0190*/  IMAD.U32 R0, RZ, RZ, UR7 ;  /* 0x00000007ff007e24 */ /* 0x000fe2000f8e00ff */
[----:B------:R-:W-:Y:S02]  /*01a0*/  ISETP.GT.U32.AND.EX P0, PT, R2, RZ, PT, P0 ;  /* 0x000000ff0200720c */ /* 0x000fe40003f04100 */
[----:B-1----:R-:W-:Y:S02]  /*01b0*/  IADD3 R2, P2, P3, R6, UR4, R3 ;  /* 0x0000000406027c10 */ /* 0x002fe4000fb5e003 */
[----:B------:R-:W-:Y:S02]  /*01c0*/  ISETP.GT.U32.AND.EX P1, PT, R0, RZ, PT, P1 ;  /* 0x000000ff0000720c */ /* 0x000fe40003f24110 */
[----:B------:R-:W-:-:S07]  /*01d0*/  IADD3.X R3, PT, PT, R7, UR5, RZ, P2, P3 ;  /* 0x0000000507037c10 */ /* 0x000fce00097e64ff */
[----:B------:R0:W-:Y:S04]  /*01e0*/  @P0 STG.E.U8 desc[UR8][R2.64], R5 ;  /* 0x0000000502000986 */ /* 0x0001e8000c101108 */
[----:B------:R-:W-:Y:S05]  /*01f0*/  @!P1 EXIT ;  /* 0x000000000000994d */ /* 0x000fea0003800000 */
[----:B------:R-:W-:Y:S01]  /*0200*/  STG.E.U8 desc[UR8][R2.64+0x100], R5 ;  /* 0x0001000502007986 */ /* 0x000fe2000c101108 */
[----:B------:R-:W-:Y:S05]  /*0210*/  EXIT ;  /* 0x000000000000794d */ /* 0x000fea0003800000 */
.L_x_5:
        /* <DEDUP_REMOVED lines=14> */
.L_x_103:


//--------------------- .text._ZN3cub18CUB_300001_SM_10006detail11EmptyKernelIvEEvv --------------------------
	.section	.text._ZN3cub18CUB_300001_SM_10006detail11EmptyKernelIvEEvv,"ax",@progbits
	.align	128
        .global         _ZN3cub18CUB_300001_SM_10006detail11EmptyKernelIvEEvv
        .type           _ZN3cub18CUB_300001_SM_10006detail11EmptyKernelIvEEvv,@function
        .size           _ZN3cub18CUB_300001_SM_10006detail11EmptyKernelIvEEvv,(.L_x_104 - _ZN3cub18CUB_300001_SM_10006detail11EmptyKernelIvEEvv)
        .other          _ZN3cub18CUB_300001_SM_10006detail11EmptyKernelIvEEvv,@"STO_CUDA_ENTRY STV_DEFAULT"
_ZN3cub18CUB_300001_SM_10006detail11EmptyKernelIvEEvv:
.text._ZN3cub18CUB_300001_SM_10006detail11EmptyKernelIvEEvv:
[----:B------:R-:W-:Y:S01]  /*0000*/  LDC R1, c[0x0][0x37c] ;  /* 0x0000df00ff017b82 */ /* 0x000fe20000000800 */
[----:B------:R-:W-:Y:S05]  /*0010*/  EXIT ;  /* 0x000000000000794d */ /* 0x000fea0003800000 */
.L_x_6:
        /* <DEDUP_REMOVED lines=14> */
.L_x_104:


//--------------------- .text._Z30comprehensive_alignment_kernelPKcPKiS2_iS0_PKjPKmiPfS7_Pif --------------------------
	.section	.text._Z30comprehensive_alignment_kernelPKcPKiS2_iS0_PKjPKmiPfS7_Pif,"ax",@progbits
	.align	128
        .global         _Z30comprehensive_alignment_kernelPKcPKiS2_iS0_PKjPKmiPfS7_Pif
        .type           _Z30comprehensive_alignment_kernelPKcPKiS2_iS0_PKjPKmiPfS7_Pif,@function
        .size           _Z30comprehensive_alignment_kernelPKcPKiS2_iS0_PKjPKmiPfS7_Pif,(.L_x_99 - _Z30comprehensive_alignment_kernelPKcPKiS2_iS0_PKjPKmiPfS7_Pif)
        .other          _Z30comprehensive_alignment_kernelPKcPKiS2_iS0_PKjPKmiPfS7_Pif,@"STO_CUDA_ENTRY STV_DEFAULT"
_Z30comprehensive_alignment_kernelPKcPKiS2_iS0_PKjPKmiPfS7_Pif:
.text._Z30comprehensive_alignment_kernelPKcPKiS2_iS0_PKjPKmiPfS7_Pif:
[----:B------:R-:W-:Y:S08]  /*0000*/  LDC R1, c[0x0][0x37c] ;  /* 0x0000df00ff017b82 */ /* 0x000ff00000000800 */
[----:B------:R-:W0:Y:S01]  /*0010*/  S2UR UR5, SR_CgaCtaId ;  /* 0x00000000000579c3 */ /* 0x000e220000008800 */
[----:B------:R-:W1:Y:S01]  /*0020*/  S2R R4, SR_TID.X ;  /* 0x0000000000047919 */ /* 0x000e620000002100 */
[----:B------:R-:W-:Y:S01]  /*0030*/  UMOV UR4, 0x400 ;  /* 0x0000040000047882 */ /* 0x000fe20000000000 */
[----:B------:R-:W-:Y:S05]  /*0040*/  BSSY.RECONVERGENT B0, `(.L_x_7) ;  /* 0x00001ab000007945 */ /* 0x000fea0003800200 */
[----:B------:R-:W1:Y:S08]  /*0050*/  LDC R5, c[0x0][0x3b8] ;  /* 0x0000ee00ff057b82 */ /* 0x000e700000000800 */
[----:B------:R-:W2:Y:S08]  /*0060*/  S2UR UR6, SR_CTAID.X ;  /* 0x00000000000679c3 */ /* 0x000eb00000002500 */
[----:B------:R-:W2:Y:S01]  /*0070*/  LDC R3, c[0x0][0x360] ;  /* 0x0000d800ff037b82 */ /* 0x000ea20000000800 */
[----:B0-----:R-:W-:Y:S01]  /*0080*/  ULEA UR4, UR5, UR4, 0x18 ;  /* 0x0000000405047291 */ /* 0x001fe2000f8ec0ff */
[----:B-1----:R-:W-:-:S05]  /*0090*/  ISETP.GE.U32.AND P0, PT, R4, R5, PT ;  /* 0x000000050400720c */ /* 0x002fca0003f06070 */
[----:B------:R-:W-:-:S05]  /*00a0*/  LEA R0, R4, UR4, 0x2 ;  /* 0x0000000404007c11 */ /* 0x000fca000f8e10ff */
[----:B------:R-:W0:Y:S03]  /*00b0*/  LDCU UR4, c[0x0][0x398] ;  /* 0x00007300ff0477ac */ /* 0x000e260008000800 */
[----:B------:R-:W-:Y:S01]  /*00c0*/  @!P0 IMAD R2, R5, 0x4, R0 ;  /* 0x0000000405028824 */ /* 0x000fe200078e0200 */
[----:B------:R1:W-:Y:S01]  /*00d0*/  @!P0 STS [R0], RZ ;  /* 0x000000ff00008388 */ /* 0x0003e20000000800 */
[----:B--2---:R-:W-:Y:S01]  /*00e0*/  IMAD R3, R3, UR6, R4 ;  /* 0x0000000603037c24 */ /* 0x004fe2000f8e0204 */
[----:B------:R-:W2:Y:S02]  /*00f0*/  LDCU.64 UR6, c[0x0][0x358] ;  /* 0x00006b00ff0677ac */ /* 0x000ea40008000a00 */
[----:B------:R1:W-:Y:S01]  /*0100*/  @!P0 STS [R2], RZ ;  /* 0x000000ff02008388 */ /* 0x0003e20000000800 */
[----:B------:R-:W-:Y:S01]  /*0110*/  BAR.SYNC.DEFER_BLOCKING 0x0 ;  /* 0x0000000000007b1d */ /* 0x000fe20000010000 */
[----:B0-----:R-:W-:-:S13]  /*0120*/  ISETP.GE.AND P0, PT, R3, UR4, PT ;  /* 0x0000000403007c0c */ /* 0x001fda000bf06270 */
[----:B-1----:R-:W-:Y:S05]  /*0130*/  @P0 BRA `(.L_x_8) ;  /* 0x00000018006c0947 */ /* 0x002fea0003800000 */
[----:B------:R-:W0:Y:S01]  /*0140*/  LDC.64 R8, c[0x0][0x390] ;  /* 0x0000e400ff087b82 */ /* 0x000e220000000a00 */
[----:B------:R-:W-:Y:S01]  /*0150*/  ISETP.GE.AND P0, PT, R5, 0x1, PT ;  /* 0x000000010500780c */ /* 0x000fe20003f06270 */
[----:B------:R-:W-:-:S06]  /*0160*/  IMAD.MOV.U32 R20, RZ, RZ, -0x1 ;  /* 0xffffffffff147424 */ /* 0x000fcc00078e00ff */
[----:B------:R-:W1:Y:S01]  /*0170*/  LDC.64 R10, c[0x0][0x388] ;  /* 0x0000e200ff0a7b82 */ /* 0x000e620000000a00 */
[----:B0-----:R-:W-:-:S04]  /*0180*/  IMAD.WIDE R8, R3, 0x4, R8 ;  /* 0x0000000403087825 */ /* 0x001fc800078e0208 */
[----:B-1----:R-:W-:Y:S01]  /*0190*/  IMAD.WIDE R10, R3, 0x4, R10 ;  /* 0x00000004030a7825 */ /* 0x002fe200078e020a */
[----:B------:R-:W-:Y:S01]  /*01a0*/  CS2R R2, SRZ ;  /* 0x0000000000027805 */ /* 0x000fe2000001ff00 */
[----:B------:R-:W-:Y:S06]  /*01b0*/  @!P0 BRA `(.L_x_9) ;  /* 0x0000001400a08947 */ /* 0x000fec0003800000 */
[----:B--2---:R-:W2:Y:S04]  /*01c0*/  LDG.E R5, desc[UR6][R10.64] ;  /* 0x000000060a057981 */ /* 0x004ea8000c1e1900 */
[----:B------:R-:W3:Y:S01]  /*01d0*/  LDG.E R4, desc[UR6][R8.64] ;  /* 0x0000000608047981 */ /* 0x000ee2000c1e1900 */
[----:B------:R-:W-:Y:S01]  /*01e0*/  BSSY.RECONVERGENT B1, `(.L_x_10) ;  /* 0x0000010000017945 */ /* 0x000fe20003800200 */
[----:B--2---:R-:W-:Y:S02]  /*01f0*/  I2FP.F32.S32 R3, R5 ;  /* 0x0000000500037245 */ /* 0x004fe40000201400 */
[----:B------:R-:W-:Y:S02]  /*0200*/  VIMNMX R6, PT, PT, R5, 0x64, PT ;  /* 0x0000006405067848 */ /* 0x000fe40003fe0100 */
[----:B------:R-:W0:Y:S02]  /*0210*/  MUFU.RCP R2, R3 ;  /* 0x0000000300027308 */ /* 0x000e240000001000 */
[----:B------:R-:W-:-:S06]  /*0220*/  I2FP.F32.S32 R0, R6 ;  /* 0x0000000600007245 */ /* 0x000fcc0000201400 */
[----:B------:R-:W1:Y:S01]  /*0230*/  FCHK P0, R0, R3 ;  /* 0x0000000300007302 */ /* 0x000e620000000000 */
[----:B0-----:R-:W-:-:S04]  /*0240*/  FFMA R7, -R3, R2, 1 ;  /* 0x3f80000003077423 */ /* 0x001fc80000000102 */
[----:B------:R-:W-:Y:S01]  /*0250*/  FFMA R13, R2, R7, R2 ;  /* 0x00000007020d7223 */ /* 0x000fe20000000002 */
[----:B---3--:R-:W-:-:S03]  /*0260*/  SHF.R.S32.HI R7, RZ, 0x1f, R4 ;  /* 0x0000001fff077819 */ /* 0x008fc60000011404 */
[----:B------:R-:W-:-:S04]  /*0270*/  FFMA R2, R0, R13, RZ ;  /* 0x0000000d00027223 */ /* 0x000fc800000000ff */
[----:B------:R-:W-:-:S04]  /*0280*/  FFMA R12, -R3, R2, R0 ;  /* 0x00000002030c7223 */ /* 0x000fc80000000100 */
[----:B------:R-:W-:Y:S01]  /*0290*/  FFMA R8, R13, R12, R2 ;  /* 0x0000000c0d087223 */ /* 0x000fe20000000002 */
[----:B-1----:R-:W-:Y:S06]  /*02a0*/  @!P0 BRA `(.L_x_11) ;  /* 0x00000000000c8947 */ /* 0x002fec0003800000 */
[----:B------:R-:W-:-:S07]  /*02b0*/  MOV R18, 0x2d0 ;  /* 0x000002d000127802 */ /* 0x000fce0000000f00 */
[----:B------:R-:W-:Y:S05]  /*02c0*/  CALL.REL.NOINC `($__internal_0_$__cuda_sm3x_div_rn_noftz_f32_slowpath) ;  /* 0x00000018004c7944 */ /* 0x000fea0003c00000 */
[----:B------:R-:W-:-:S07]  /*02d0*/  IMAD.MOV.U32 R8, RZ, RZ, R0 ;  /* 0x000000ffff087224 */ /* 0x000fce00078e0000 */
.L_x_11:
[----:B------:R-:W-:Y:S05]  /*02e0*/  BSYNC.RECONVERGENT B1 ;  /* 0x0000000000017941 */ /* 0x000fea0003800200 */
.L_x_10:
[----:B------:R-:W0:Y:S02]  /*02f0*/  LDC.64 R16, c[0x0][0x3b0] ;  /* 0x0000ec00ff107b82 */ /* 0x000e240000000a00 */
[----:B0-----:R-:W5:Y:S01]  /*0300*/  LDG.E.64 R16, desc[UR6][R16.64] ;  /* 0x0000000610107981 */ /* 0x001f62000c1e1b00 */
[----:B------:R-:W-:Y:S01]  /*0310*/  LOP3.LUT R0, R6, 0xffff, RZ, 0xc0, !PT ;  /* 0x0000ffff06007812 */ /* 0x000fe200078ec0ff */
[----:B------:R-:W-:Y:S01]  /*0320*/  IMAD.MOV.U32 R20, RZ, RZ, -0x1 ;  /* 0xffffffffff147424 */ /* 0x000fe200078e00ff */
[----:B------:R-:W-:Y:S01]  /*0330*/  CS2R R2, SRZ ;  /* 0x0000000000027805 */ /* 0x000fe2000001ff00 */
[----:B------:R-:W-:Y:S01]  /*0340*/  IMAD.MOV.U32 R9, RZ, RZ, RZ ;  /* 0x000000ffff097224 */ /* 0x000fe200078e00ff */
[----:B------:R-:W-:-:S05]  /*0350*/  SHF.R.U32.HI R0, RZ, 0x3, R0 ;  /* 0x00000003ff007819 */ /* 0x000fca0000011600 */
[----:B------:R-:W-:-:S05]  /*0360*/  IMAD.SHL.U32 R0, R0, 0x8, RZ ;  /* 0x0000000800007824 */ /* 0x000fca00078e00ff */
[----:B------:R-:W-:-:S05]  /*0370*/  LOP3.LUT R10, R0, 0x78, RZ, 0xe2, !PT ;  /* 0x00000078000a7812 */ /* 0x000fca00078ee2ff */
[----:B------:R-:W-:-:S07]  /*0380*/  IMAD.MOV R10, RZ, RZ, -R10 ;  /* 0x000000ffff0a7224 */ /* 0x000fce00078e0a0a */
.L_x_30:
[----:B------:R-:W0:Y:S01]  /*0390*/  LDC.64 R14, c[0x0][0x3b0] ;  /* 0x0000ec00ff0e7b82 */ /* 0x000e220000000a00 */
[----:B------:R-:W1:Y:S01]  /*03a0*/  LDCU UR4, c[0x0][0x3b8] ;  /* 0x00007700ff0477ac */ /* 0x000e620008000800 */
[----:B0-----:R-:W-:-:S06]  /*03b0*/  IMAD.WIDE.U32 R14, R9, 0x8, R14 ;  /* 0x00000008090e7825 */ /* 0x001fcc00078e000e */
[----:B------:R-:W2:Y:S01]  /*03c0*/  LDG.E.64 R14, desc[UR6][R14.64+0x8] ;  /* 0x000008060e0e7981 */ /* 0x000ea2000c1e1b00 */
[----:B------:R-:W-:Y:S01]  /*03d0*/  SHF.R.S32.HI R12, RZ, 0x1f, R5 ;  /* 0x0000001fff0c7819 */ /* 0x000fe20000011405 */
[----:B------:R-:W-:Y:S01]  /*03e0*/  VIADD R0, R9, 0x1 ;  /* 0x0000000109007836 */ /* 0x000fe20000000000 */
[----:B------:R-:W-:Y:S01]  /*03f0*/  BSSY.RECONVERGENT B2, `(.L_x_12) ;  /* 0x0000143000027945 */ /* 0x000fe20003800200 */
[----:B-----5:R-:W-:Y:S02]  /*0400*/  IMAD.MOV.U32 R11, RZ, RZ, R16 ;  /* 0x000000ffff0b7224 */ /* 0x020fe400078e0010 */
[----:B------:R-:W-:Y:S01]  /*0410*/  IMAD.MOV.U32 R13, RZ, RZ, R9 ;  /* 0x000000ffff0d7224 */ /* 0x000fe200078e0009 */
[----:B-1----:R-:W-:Y:S01]  /*0420*/  ISETP.NE.AND P2, PT, R0, UR4, PT ;  /* 0x0000000400007c0c */ /* 0x002fe2000bf45270 */
[----:B------:R-:W-:Y:S01]  /*0430*/  IMAD.MOV.U32 R9, RZ, RZ, R0 ;  /* 0x000000ffff097224 */ /* 0x000fe200078e0000 */
[----:B--2---:R-:W-:Y:S01]  /*0440*/  IADD3 R18, P1, PT, R14, -R16, RZ ;  /* 0x800000100e127210 */ /* 0x004fe20007f3e0ff */
[----:B------:R-:W-:-:S03]  /*0450*/  IMAD.MOV.U32 R16, RZ, RZ, R14 ;  /* 0x000000ffff107224 */ /* 0x000fc600078e000e */
[----:B------:R-:W-:Y:S01]  /*0460*/  ISETP.GE.U32.AND P0, PT, R18, R5, PT ;  /* 0x000000051200720c */ /* 0x000fe20003f06070 */
[----:B------:R-:W-:-:S05]  /*0470*/  IMAD.X R21, R15, 0x1, ~R17, P1 ;  /* 0x000000010f157824 */ /* 0x000fca00008e0e11 */
[----:B------:R-:W-:Y:S01]  /*0480*/  ISETP.GE.U32.AND.EX P0, PT, R21, R12, PT, P0 ;  /* 0x0000000c1500720c */ /* 0x000fe20003f06100 */
[----:B------:R-:W-:Y:S02]  /*0490*/  IMAD.MOV.U32 R12, RZ, RZ, R17 ;  /* 0x000000ffff0c7224 */ /* 0x000fe400078e0011 */
[----:B------:R-:W-:-:S10]  /*04a0*/  IMAD.MOV.U32 R17, RZ, RZ, R15 ;  /* 0x000000ffff117224 */ /* 0x000fd400078e000f */
[----:B------:R-:W-:Y:S05]  /*04b0*/  @!P0 BRA `(.L_x_13) ;  /* 0x0000001000d88947 */ /* 0x000fea0003800000 */
[----:B------:R-:W-:Y:S01]  /*04c0*/  IMAD.WIDE.U32 R14, R21, 0x3886594b, RZ ;  /* 0x3886594b150e7825 */ /* 0x000fe200078e00ff */
[----:B------:R-:W-:Y:S03]  /*04d0*/  BSSY.RECONVERGENT B1, `(.L_x_14) ;  /* 0x000012d000017945 */ /* 0x000fe60003800200 */
[----:B------:R-:W-:Y:S02]  /*04e0*/  IMAD.MOV.U32 R25, RZ, RZ, RZ ;  /* 0x000000ffff197224 */ /* 0x000fe400078e00ff */
[----:B------:R-:W-:-:S04]  /*04f0*/  IMAD.WIDE.U32 R14, P0, R18, 0x346dc5d6, R14 ;  /* 0x346dc5d6120e7825 */ /* 0x000fc8000780000e */
[----:B------:R-:W-:Y:S01]  /*0500*/  IMAD.WIDE.U32 R18, R18, 0x3886594b, RZ ;  /* 0x3886594b12127825 */ /* 0x000fe200078e00ff */
[----:B------:R-:W-:-:S03]  /*0510*/  IADD3.X R23, PT, PT, RZ, RZ, RZ, P0, !PT ;  /* 0x000000ffff177210 */ /* 0x000fc600007fe4ff */
[----:B------:R-:W-:Y:S01]  /*0520*/  IMAD.MOV.U32 R22, RZ, RZ, R15 ;  /* 0x000000ffff167224 */ /* 0x000fe200078e000f */
[----:B------:R-:W-:Y:S01]  /*0530*/  IADD3 RZ, P0, PT, R19, R14, RZ ;  /* 0x0000000e13ff7210 */ /* 0x000fe20007f1e0ff */
[----:B------:R-:W-:Y:S02]  /*0540*/  IMAD.MOV.U32 R15, RZ, RZ, R2 ;  /* 0x000000ffff0f7224 */ /* 0x000fe400078e0002 */
[----:B------:R-:W-:Y:S02]  /*0550*/  IMAD.MOV.U32 R14, RZ, RZ, R20 ;  /* 0x000000ffff0e7224 */ /* 0x000fe400078e0014 */
[----:B------:R-:W-:-:S04]  /*0560*/  IMAD.WIDE.U32.X R18, R21, 0x346dc5d6, R22, P0 ;  /* 0x346dc5d615127825 */ /* 0x000fc800000e0416 */
[----:B------:R-:W-:Y:S01]  /*0570*/  IMAD.MOV.U32 R23, RZ, RZ, R3 ;  /* 0x000000ffff177224 */ /* 0x000fe200078e0003 */
[----:B------:R-:W-:Y:S01]  /*0580*/  SHF.R.U64 R27, R18, 0xc, R19 ;  /* 0x0000000c121b7819 */ /* 0x000fe20000001213 */
[----:B------:R-:W-:Y:S02]  /*0590*/  IMAD.MOV.U32 R22, RZ, RZ, RZ ;  /* 0x000000ffff167224 */ /* 0x000fe400078e00ff */
[----:B------:R-:W-:Y:S01]  /*05a0*/  IMAD.MOV.U32 R2, RZ, RZ, RZ ;  /* 0x000000ffff027224 */ /* 0x000fe200078e00ff */
[----:B------:R-:W-:-:S07]  /*05b0*/  VIMNMX R27, PT, PT, R27, 0x1f4, !PT ;  /* 0x000001f41b1b7848 */ /* 0x000fce0007fe0100 */
.L_x_29:
[----:B------:R-:W-:Y:S01]  /*05c0*/  ISETP.GE.AND P0, PT, R5, 0x1, PT ;  /* 0x000000010500780c */ /* 0x000fe20003f06270 */
[----:B------:R-:W-:Y:S01]  /*05d0*/  BSSY.RECONVERGENT B3, `(.L_x_15) ;  /* 0x00000fc000037945 */ /* 0x000fe20003800200 */
[----:B------:R-:W-:Y:S02]  /*05e0*/  IMAD.MOV.U32 R3, RZ, RZ, RZ ;  /* 0x000000ffff037224 */ /* 0x000fe400078e00ff */
[----:B------:R-:W-:-:S09]  /*05f0*/  IMAD.MOV.U32 R0, RZ, RZ, RZ ;  /* 0x000000ffff007224 */ /* 0x000fd200078e00ff */
[----:B------:R-:W-:Y:S05]  /*0600*/  @!P0 BRA `(.L_x_16) ;  /* 0x0000000c00e08947 */ /* 0x000fea0003800000 */
[----:B------:R-:W-:Y:S01]  /*0610*/  ISETP.GE.AND P0, PT, R5, 0x8, PT ;  /* 0x000000080500780c */ /* 0x000fe20003f06270 */
[----:B------:R-:W-:Y:S01]  /*0620*/  BSSY.RECONVERGENT B4, `(.L_x_17) ;  /* 0x000007d000047945 */ /* 0x000fe20003800200 */
[----:B------:R-:W-:Y:S01]  /*0630*/  IADD3 R26, P1, PT, R11, R22, RZ ;  /* 0x000000160b1a7210 */ /* 0x000fe20007f3e0ff */
[----:B------:R-:W-:Y:S02]  /*0640*/  IMAD.MOV.U32 R29, RZ, RZ, RZ ;  /* 0x000000ffff1d7224 */ /* 0x000fe400078e00ff */
[----:B------:R-:W-:Y:S02]  /*0650*/  IMAD.MOV.U32 R0, RZ, RZ, RZ ;  /* 0x000000ffff007224 */ /* 0x000fe400078e00ff */
[----:B------:R-:W-:Y:S02]  /*0660*/  IMAD.MOV.U32 R3, RZ, RZ, RZ ;  /* 0x000000ffff037224 */ /* 0x000fe400078e00ff */
[----:B------:R-:W-:-:S04]  /*0670*/  IMAD.X R24, R12, 0x1, R25, P1 ;  /* 0x000000010c187824 */ /* 0x000fc800008e0619 */
[----:B------:R-:W-:Y:S05]  /*0680*/  @!P0 BRA `(.L_x_18) ;  /* 0x0000000400d88947 */ /* 0x000fea0003800000 */
[----:B------:R-:W0:Y:S01]  /*0690*/  LDCU.64 UR8, c[0x0][0x3a0] ;  /* 0x00007400ff0877ac */ /* 0x000e220008000a00 */
[----:B------:R-:W-:Y:S01]  /*06a0*/  BSSY.RECONVERGENT B5, `(.L_x_19) ;  /* 0x0000073000057945 */ /* 0x000fe20003800200 */
[----:B------:R-:W-:Y:S01]  /*06b0*/  IMAD.MOV.U32 R0, RZ, RZ, RZ ;  /* 0x000000ffff007224 */ /* 0x000fe200078e00ff */
[----:B------:R-:W-:Y:S01]  /*06c0*/  MOV R28, R10 ;  /* 0x0000000a001c7202 */ /* 0x000fe20000000f00 */
[----:B------:R-:W1:Y:S01]  /*06d0*/  LDCU.64 UR4, c[0x0][0x380] ;  /* 0x00007000ff0477ac */ /* 0x000e620008000a00 */
[----:B------:R-:W-:Y:S01]  /*06e0*/  IMAD.MOV.U32 R3, RZ, RZ, RZ ;  /* 0x000000ffff037224 */ /* 0x000fe200078e00ff */
[----:B0-----:R-:W-:Y:S02]  /*06f0*/  IADD3 R18, P3, P4, R22, UR8, R11 ;  /* 0x0000000816127c10 */ /* 0x001fe4000fc7e00b */
[----:B-1----:R-:W-:Y:S02]  /*0700*/  IADD3 R20, P0, PT, R4, UR4, RZ ;  /* 0x0000000404147c10 */ /* 0x002fe4000ff1e0ff */
[----:B------:R-:W-:-:S02]  /*0710*/  IADD3 R18, P5, PT, R18, 0x3, RZ ;  /* 0x0000000312127810 */ /* 0x000fc40007fbe0ff */
[----:B------:R-:W-:Y:S02]  /*0720*/  IADD3.X R19, PT, PT, R25, UR9, R12, P3, P4 ;  /* 0x0000000919137c10 */ /* 0x000fe40009fe840c */
[----:B------:R-:W-:-:S03]  /*0730*/  IADD3 R20, P1, PT, R20, 0x3, RZ ;  /* 0x0000000314147810 */ /* 0x000fc60007f3e0ff */
[----:B------:R-:W-:Y:S01]  /*0740*/  IMAD.X R19, RZ, RZ, R19, P5 ;  /* 0x000000ffff137224 */ /* 0x000fe200028e0613 */
[----:B------:R-:W-:-:S09]  /*0750*/  IADD3.X R21, PT, PT, RZ, UR5, R7, P1, P0 ;  /* 0x00000005ff157c10 */ /* 0x000fd20008fe0407 */
.L_x_20:
[----:B------:R-:W2:Y:S04]  /*0760*/  LDG.E.U8 R30, desc[UR6][R18.64+-0x3] ;  /* 0xfffffd06121e7981 */ /* 0x000ea8000c1e1100 */
[----:B------:R-:W3:Y:S04]  /*0770*/  LDG.E.U8 R29, desc[UR6][R20.64+-0x3] ;  /* 0xfffffd06141d7981 */ /* 0x000ee8000c1e1100 */
[----:B------:R-:W4:Y:S04]  /*0780*/  LDG.E.U8 R36, desc[UR6][R18.64+-0x2] ;  /* 0xfffffe0612247981 */ /* 0x000f28000c1e1100 */
[----:B------:R-:W5:Y:S04]  /*0790*/  LDG.E.U8 R35, desc[UR6][R20.64+-0x2] ;  /* 0xfffffe0614237981 */ /* 0x000f68000c1e1100 */
[----:B------:R-:W5:Y:S04]  /*07a0*/  LDG.E.U8 R33, desc[UR6][R18.64+-0x1] ;  /* 0xffffff0612217981 */ /* 0x000f68000c1e1100 */
[----:B------:R-:W5:Y:S04]  /*07b0*/  LDG.E.U8 R34, desc[UR6][R20.64+-0x1] ;  /* 0xffffff0614227981 */ /* 0x000f68000c1e1100 */
[----:B------:R-:W5:Y:S04]  /*07c0*/  LDG.E.U8 R32, desc[UR6][R18.64] ;  /* 0x0000000612207981 */ /* 0x000f68000c1e1100 */
[----:B------:R-:W5:Y:S01]  /*07d0*/  LDG.E.U8 R31, desc[UR6][R20.64] ;  /* 0x00000006141f7981 */ /* 0x000f62000c1e1100 */
[----:B--2---:R-:W-:-:S04]  /*07e0*/  ISETP.NE.AND P1, PT, R30, 0x4e, PT ;  /* 0x0000004e1e00780c */ /* 0x004fc80003f25270 */
[----:B---3--:R-:W-:-:S04]  /*07f0*/  ISETP.EQ.OR P1, PT, R29, 0x4e, !P1 ;  /* 0x0000004e1d00780c */ /* 0x008fc80004f22670 */
[CC--:B------:R-:W-:Y:S02]  /*0800*/  ISETP.NE.OR P6, PT, R29.reuse, R30.reuse, P1 ;  /* 0x0000001e1d00720c */ /* 0x0c0fe40000fc5670 */
[----:B------:R-:W-:-:S07]  /*0810*/  ISETP.NE.AND P5, PT, R29, R30, !P1 ;  /* 0x0000001e1d00720c */ /* 0x000fce0004fa5270 */
[----:B------:R-:W-:-:S04]  /*0820*/  @!P1 VIADD R30, R0, 0x1 ;  /* 0x00000001001e9836 */ /* 0x000fc80000000000 */
[----:B------:R-:W-:Y:S02]  /*0830*/  @!P6 IMAD.MOV R30, RZ, RZ, R0 ;  /* 0x000000ffff1ee224 */ /* 0x000fe400078e0200 */
[----:B------:R-:W-:Y:S02]  /*0840*/  @!P1 VIADD R29, R3, 0x1 ;  /* 0x00000001031d9836 */ /* 0x000fe40000000000 */
[----:B------:R-:W-:Y:S02]  /*0850*/  @P5 IMAD.MOV R29, RZ, RZ, R3 ;  /* 0x000000ffff1d5224 */ /* 0x000fe400078e0203 */
[----:B------:R-:W-:Y:S02]  /*0860*/  @!P1 IMAD.MOV.U32 R0, RZ, RZ, R30 ;  /* 0x000000ffff009224 */ /* 0x000fe400078e001e */
[----:B------:R-:W2:Y:S01]  /*0870*/  LDG.E.U8 R30, desc[UR6][R18.64+0x1] ;  /* 0x00000106121e7981 */ /* 0x000ea2000c1e1100 */
[----:B------:R-:W-:-:S03]  /*0880*/  @!P1 IMAD.MOV.U32 R3, RZ, RZ, R29 ;  /* 0x000000ffff039224 */ /* 0x000fc600078e001d */
[----:B------:R-:W3:Y:S01]  /*0890*/  LDG.E.U8 R29, desc[UR6][R20.64+0x1] ;  /* 0x00000106141d7981 */ /* 0x000ee2000c1e1100 */
[----:B----4-:R-:W-:-:S04]  /*08a0*/  ISETP.NE.AND P3, PT, R36, 0x4e, PT ;  /* 0x0000004e2400780c */ /* 0x010fc80003f65270 */
[----:B-----5:R-:W-:-:S04]  /*08b0*/  ISETP.EQ.OR P3, PT, R35, 0x4e, !P3 ;  /* 0x0000004e2300780c */ /* 0x020fc80005f62670 */
[-C--:B------:R-:W-:Y:S02]  /*08c0*/  ISETP.NE.AND P0, PT, R35, R36.reuse, !P3 ;  /* 0x000000242300720c */ /* 0x080fe40005f05270 */
[----:B------:R-:W-:Y:S02]  /*08d0*/  ISETP.NE.AND P1, PT, R33, 0x4e, PT ;  /* 0x0000004e2100780c */ /* 0x000fe40003f25270 */
[----:B------:R-:W-:Y:S02]  /*08e0*/  ISETP.NE.OR P4, PT, R35, R36, P3 ;  /* 0x000000242300720c */ /* 0x000fe40001f85670 */
[----:B------:R-:W-:-:S04]  /*08f0*/  ISETP.EQ.OR P1, PT, R34, 0x4e, !P1 ;  /* 0x0000004e2200780c */ /* 0x000fc80004f22670 */
[CC--:B------:R-:W-:Y:S02]  /*0900*/  ISETP.NE.AND P5, PT, R34.reuse, R33.reuse, !P1 ;  /* 0x000000212200720c */ /* 0x0c0fe40004fa5270 */
[----:B------:R-:W-:Y:S01]  /*0910*/  ISETP.NE.OR P6, PT, R34, R33, P1 ;  /* 0x000000212200720c */ /* 0x000fe20000fc5670 */
[----:B------:R-:W-:Y:S02]  /*0920*/  @!P3 VIADD R33, R3, 0x1 ;  /* 0x000000010321b836 */ /* 0x000fe40000000000 */
[----:B------:R-:W-:Y:S01]  /*0930*/  @P0 IMAD.MOV R33, RZ, RZ, R3 ;  /* 0x000000ffff210224 */ /* 0x000fe200078e0203 */
[----:B------:R-:W-:-:S03]  /*0940*/  ISETP.NE.AND P0, PT, R32, 0x4e, PT ;  /* 0x0000004e2000780c */ /* 0x000fc60003f05270 */
[----:B------:R-:W-:Y:S02]  /*0950*/  @!P3 IMAD.MOV.U32 R3, RZ, RZ, R33 ;  /* 0x000000ffff03b224 */ /* 0x000fe400078e0021 */
[----:B------:R-:W-:Y:S01]  /*0960*/  @!P3 VIADD R33, R0, 0x1 ;  /* 0x000000010021b836 */ /* 0x000fe20000000000 */
[----:B------:R-:W-:Y:S01]  /*0970*/  ISETP.EQ.OR P0, PT, R31, 0x4e, !P0 ;  /* 0x0000004e1f00780c */ /* 0x000fe20004702670 */
[----:B------:R-:W-:-:S03]  /*0980*/  @!P4 IMAD.MOV R33, RZ, RZ, R0 ;  /* 0x000000ffff21c224 */ /* 0x000fc600078e0200 */
[CC--:B------:R-:W-:Y:S01]  /*0990*/  ISETP.NE.AND P4, PT, R31.reuse, R32.reuse, !P0 ;  /* 0x000000201f00720c */ /* 0x0c0fe20004785270 */
[----:B------:R-:W-:Y:S01]  /*09a0*/  @!P3 IMAD.MOV.U32 R0, RZ, RZ, R33 ;  /* 0x000000ffff00b224 */ /* 0x000fe200078e0021 */
[----:B------:R-:W-:Y:S02]  /*09b0*/  ISETP.NE.OR P3, PT, R31, R32, P0 ;  /* 0x000000201f00720c */ /* 0x000fe40000765670 */
[----:B------:R-:W4:Y:S01]  /*09c0*/  LDG.E.U8 R31, desc[UR6][R18.64+0x2] ;  /* 0x00000206121f7981 */ /* 0x000f22000c1e1100 */
[----:B------:R-:W-:Y:S01]  /*09d0*/  @!P1 IADD3 R33, PT, PT, R3, 0x1, RZ ;  /* 0x0000000103219810 */ /* 0x000fe20007ffe0ff */
[----:B------:R-:W-:Y:S02]  /*09e0*/  @P5 IMAD.MOV R33, RZ, RZ, R3 ;  /* 0x000000ffff215224 */ /* 0x000fe400078e0203 */
[----:B------:R-:W5:Y:S02]  /*09f0*/  LDG.E.U8 R32, desc[UR6][R20.64+0x2] ;  /* 0x0000020614207981 */ /* 0x000f64000c1e1100 */
[----:B------:R-:W-:-:S02]  /*0a00*/  @!P1 IMAD.MOV.U32 R3, RZ, RZ, R33 ;  /* 0x000000ffff039224 */ /* 0x000fc400078e0021 */
[----:B------:R-:W-:Y:S02]  /*0a10*/  @!P1 VIADD R33, R0, 0x1 ;  /* 0x0000000100219836 */ /* 0x000fe40000000000 */
[----:B------:R-:W-:-:S04]  /*0a20*/  @!P6 IMAD.MOV R33, RZ, RZ, R0 ;  /* 0x000000ffff21e224 */ /* 0x000fc800078e0200 */
[----:B------:R-:W-:Y:S02]  /*0a30*/  @!P1 IMAD.MOV.U32 R0, RZ, RZ, R33 ;  /* 0x000000ffff009224 */ /* 0x000fe400078e0021 */
[----:B------:R-:W5:Y:S02]  /*0a40*/  LDG.E.U8 R33, desc[UR6][R18.64+0x3] ;  /* 0x0000030612217981 */ /* 0x000f64000c1e1100 */
[----:B------:R-:W-:Y:S02]  /*0a50*/  @!P0 VIADD R34, R0, 0x1 ;  /* 0x0000000100228836 */ /* 0x000fe40000000000 */
[----:B------:R-:W-:-:S04]  /*0a60*/  @!P3 IMAD.MOV R34, RZ, RZ, R0 ;  /* 0x000000ffff22b224 */ /* 0x000fc800078e0200 */
[----:B------:R-:W-:Y:S02]  /*0a70*/  @!P0 IMAD.MOV.U32 R0, RZ, RZ, R34 ;  /* 0x000000ffff008224 */ /* 0x000fe400078e0022 */
[----:B------:R-:W5:Y:S01]  /*0a80*/  LDG.E.U8 R34, desc[UR6][R18.64+0x4] ;  /* 0x0000040612227981 */ /* 0x000f62000c1e1100 */
[----:B--2---:R-:W-:-:S04]  /*0a90*/  ISETP.NE.AND P5, PT, R30, 0x4e, PT ;  /* 0x0000004e1e00780c */ /* 0x004fc80003fa5270 */
[----:B---3--:R-:W-:-:S04]  /*0aa0*/  ISETP.EQ.OR P1, PT, R29, 0x4e, !P5 ;  /* 0x0000004e1d00780c */ /* 0x008fc80006f22670 */
[CC--:B------:R-:W-:Y:S02]  /*0ab0*/  ISETP.NE.AND P5, PT, R29.reuse, R30.reuse, !P1 ;  /* 0x0000001e1d00720c */ /* 0x0c0fe40004fa5270 */
[----:B------:R-:W-:Y:S02]  /*0ac0*/  ISETP.NE.OR P6, PT, R29, R30, P1 ;  /* 0x0000001e1d00720c */ /* 0x000fe40000fc5670 */
[----:B------:R-:W2:Y:S01]  /*0ad0*/  LDG.E.U8 R30, desc[UR6][R20.64+0x3] ;  /* 0x00000306141e7981 */ /* 0x000ea2000c1e1100 */
[----:B------:R-:W-:Y:S02]  /*0ae0*/  @!P0 VIADD R29, R3, 0x1 ;  /* 0x00000001031d8836 */ /* 0x000fe40000000000 */
[----:B------:R-:W-:-:S04]  /*0af0*/  @P4 IMAD.MOV R29, RZ, RZ, R3 ;  /* 0x000000ffff1d4224 */ /* 0x000fc800078e0203 */
[----:B------:R-:W-:Y:S02]  /*0b00*/  @!P0 IMAD.MOV.U32 R3, RZ, RZ, R29 ;  /* 0x000000ffff038224 */ /* 0x000fe400078e001d */
[----:B------:R-:W3:Y:S01]  /*0b10*/  LDG.E.U8 R29, desc[UR6][R20.64+0x4] ;  /* 0x00000406141d7981 */ /* 0x000ee2000c1e1100 */
[----:B----4-:R-:W-:-:S04]  /*0b20*/  ISETP.NE.AND P0, PT, R31, 0x4e, PT ;  /* 0x0000004e1f00780c */ /* 0x010fc80003f05270 */
[----:B-----5:R-:W-:-:S04]  /*0b30*/  ISETP.EQ.OR P0, PT, R32, 0x4e, !P0 ;  /* 0x0000004e2000780c */ /* 0x020fc80004702670 */
[CC--:B------:R-:W-:Y:S02]  /*0b40*/  ISETP.NE.AND P4, PT, R32.reuse, R31.reuse, !P0 ;  /* 0x0000001f2000720c */ /* 0x0c0fe40004785270 */
[----:B------:R-:W-:Y:S01]  /*0b50*/  ISETP.NE.OR P3, PT, R32, R31, P0 ;  /* 0x0000001f2000720c */ /* 0x000fe20000765670 */
[----:B------:R-:W-:Y:S02]  /*0b60*/  @!P1 VIADD R31, R3, 0x1 ;  /* 0x00000001031f9836 */ /* 0x000fe40000000000 */
[----:B------:R-:W-:Y:S01]  /*0b70*/  @P5 IMAD.MOV R31, RZ, RZ, R3 ;  /* 0x000000ffff1f5224 */ /* 0x000fe200078e0203 */
[----:B------:R-:W-:-:S03]  /*0b80*/  ISETP.NE.AND P5, PT, R33, 0x4e, PT ;  /* 0x0000004e2100780c */ /* 0x000fc60003fa5270 */
[----:B------:R-:W-:Y:S01]  /*0b90*/  @!P1 IMAD.MOV.U32 R3, RZ, RZ, R31 ;  /* 0x000000ffff039224 */ /* 0x000fe200078e001f */
[----:B------:R-:W-:Y:S01]  /*0ba0*/  @!P1 IADD3 R31, PT, PT, R0, 0x1, RZ ;  /* 0x00000001001f9810 */ /* 0x000fe20007ffe0ff */
[----:B------:R-:W-:-:S04]  /*0bb0*/  @!P6 IMAD.MOV R31, RZ, RZ, R0 ;  /* 0x000000ffff1fe224 */ /* 0x000fc800078e0200 */
[----:B------:R-:W-:-:S04]  /*0bc0*/  @!P1 IMAD.MOV.U32 R0, RZ, RZ, R31 ;  /* 0x000000ffff009224 */ /* 0x000fc800078e001f */
[----:B------:R-:W-:Y:S02]  /*0bd0*/  @!P0 VIADD R31, R0, 0x1 ;  /* 0x00000001001f8836 */ /* 0x000fe40000000000 */
[----:B------:R-:W-:Y:S01]  /*0be0*/  @!P3 IMAD.MOV R31, RZ, RZ, R0 ;  /* 0x000000ffff1fb224 */ /* 0x000fe200078e0200 */
[----:B------:R-:W-:Y:S01]  /*0bf0*/  ISETP.NE.AND P3, PT, R34, 0x4e, PT ;  /* 0x0000004e2200780c */ /* 0x000fe20003f65270 */
[----:B------:R-:W-:Y:S02]  /*0c00*/  VIADD R28, R28, 0x8 ;  /* 0x000000081c1c7836 */ /* 0x000fe40000000000 */
[----:B------:R-:W-:Y:S01]  /*0c10*/  @!P0 IMAD.MOV.U32 R0, RZ, RZ, R31 ;  /* 0x000000ffff008224 */ /* 0x000fe200078e001f */
[----:B--2---:R-:W-:-:S04]  /*0c20*/  ISETP.EQ.OR P5, PT, R30, 0x4e, !P5 ;  /* 0x0000004e1e00780c */ /* 0x004fc80006fa2670 */
[CC--:B------:R-:W-:Y:S02]  /*0c30*/  ISETP.NE.OR P6, PT, R30.reuse, R33.reuse, P5 ;  /* 0x000000211e00720c */ /* 0x0c0fe40002fc5670 */
[----:B------:R-:W-:Y:S01]  /*0c40*/  ISETP.NE.AND P1, PT, R30, R33, !P5 ;  /* 0x000000211e00720c */ /* 0x000fe20006f25270 */
[----:B------:R-:W-:Y:S02]  /*0c50*/  @!P0 VIADD R30, R3, 0x1 ;  /* 0x00000001031e8836 */ /* 0x000fe40000000000 */
[----:B------:R-:W-:-:S04]  /*0c60*/  @P4 IMAD.MOV R30, RZ, RZ, R3 ;  /* 0x000000ffff1e4224 */ /* 0x000fc800078e0203 */
[----:B------:R-:W-:Y:S01]  /*0c70*/  @!P0 IMAD.MOV.U32 R3, RZ, RZ, R30 ;  /* 0x000000ffff038224 */ /* 0x000fe200078e001e */
[----:B---3--:R-:W-:Y:S01]  /*0c80*/  ISETP.EQ.OR P0, PT, R29, 0x4e, !P3 ;  /* 0x0000004e1d00780c */ /* 0x008fe20005f02670 */
[----:B------:R-:W-:Y:S02]  /*0c90*/  @!P5 VIADD R31, R0, 0x1 ;  /* 0x00000001001fd836 */ /* 0x000fe40000000000 */
[----:B------:R-:W-:Y:S01]  /*0ca0*/  @!P5 VIADD R30, R3, 0x1 ;  /* 0x00000001031ed836 */ /* 0x000fe20000000000 */
[CC--:B------:R-:W-:Y:S01]  /*0cb0*/  ISETP.NE.AND P3, PT, R29.reuse, R34.reuse, !P0 ;  /* 0x000000221d00720c */ /* 0x0c0fe20004765270 */
[----:B------:R-:W-:Y:S01]  /*0cc0*/  @!P6 IMAD.MOV R31, RZ, RZ, R0 ;  /* 0x000000ffff1fe224 */ /* 0x000fe200078e0200 */
[----:B------:R-:W-:Y:S01]  /*0cd0*/  ISETP.NE.OR P4, PT, R29, R34, P0 ;  /* 0x000000221d00720c */ /* 0x000fe20000785670 */
[----:B------:R-:W-:Y:S01]  /*0ce0*/  @P1 IMAD.MOV R30, RZ, RZ, R3 ;  /* 0x000000ffff1e1224 */ /* 0x000fe200078e0203 */
[----:B------:R-:W-:Y:S01]  /*0cf0*/  ISETP.NE.AND P6, PT, R28, RZ, PT ;  /* 0x000000ff1c00720c */ /* 0x000fe20003fc5270 */
[----:B------:R-:W-:-:S03]  /*0d00*/  @!P5 IMAD.MOV.U32 R0, RZ, RZ, R31 ;  /* 0x000000ffff00d224 */ /* 0x000fc600078e001f */
[----:B------:R-:W-:Y:S01]  /*0d10*/  @!P5 MOV R3, R30 ;  /* 0x0000001e0003d202 */ /* 0x000fe20000000f00 */
[----:B------:R-:W-:Y:S01]  /*0d20*/  @!P0 VIADD R30, R0, 0x1 ;  /* 0x00000001001e8836 */ /* 0x000fe20000000000 */
[----:B------:R-:W-:Y:S02]  /*0d30*/  IADD3 R20, P1, PT, R20, 0x8, RZ ;  /* 0x0000000814147810 */ /* 0x000fe40007f3e0ff */
[----:B------:R-:W-:Y:S01]  /*0d40*/  IADD3 R18, P5, PT, R18, 0x8, RZ ;  /* 0x0000000812127810 */ /* 0x000fe20007fbe0ff */
[----:B------:R-:W-:Y:S02]  /*0d50*/  @!P0 VIADD R29, R3, 0x1 ;  /* 0x00000001031d8836 */ /* 0x000fe40000000000 */
[----:B------:R-:W-:Y:S02]  /*0d60*/  @P3 IMAD.MOV R29, RZ, RZ, R3 ;  /* 0x000000ffff1d3224 */ /* 0x000fe400078e0203 */
[----:B------:R-:W-:Y:S02]  /*0d70*/  @!P4 IMAD.MOV R30, RZ, RZ, R0 ;  /* 0x000000ffff1ec224 */ /* 0x000fe400078e0200 */
[----:B------:R-:W-:-:S02]  /*0d80*/  IMAD.X R21, RZ, RZ, R21, P1 ;  /* 0x000000ffff157224 */ /* 0x000fc400008e0615 */
[----:B------:R-:W-:Y:S02]  /*0d90*/  IMAD.X R19, RZ, RZ, R19, P5 ;  /* 0x000000ffff137224 */ /* 0x000fe400028e0613 */
[----:B------:R-:W-:Y:S02]  /*0da0*/  @!P0 IMAD.MOV.U32 R3, RZ, RZ, R29 ;  /* 0x000000ffff038224 */ /* 0x000fe400078e001d */
[----:B------:R-:W-:Y:S01]  /*0db0*/  @!P0 IMAD.MOV.U32 R0, RZ, RZ, R30 ;  /* 0x000000ffff008224 */ /* 0x000fe200078e001e */
[----:B------:R-:W-:Y:S06]  /*0dc0*/  @P6 BRA `(.L_x_20) ;  /* 0xfffffff800646947 */ /* 0x000fec000383ffff */
[----:B------:R-:W-:Y:S05]  /*0dd0*/  BSYNC.RECONVERGENT B5 ;  /* 0x0000000000057941 */ /* 0x000fea0003800200 */
.L_x_19:
[----:B------:R-:W-:-:S07]  /*0de0*/  LOP3.LUT R29, R6, 0x78, RZ, 0xc0, !PT ;  /* 0x00000078061d7812 */ /* 0x000fce00078ec0ff */
.L_x_18:
[----:B------:R-:W-:Y:S05]  /*0df0*/  BSYNC.RECONVERGENT B4 ;  /* 0x0000000000047941 */ /* 0x000fea0003800200 */
.L_x_17:
[----:B------:R-:W-:-:S04]  /*0e00*/  LOP3.LUT R18, R6, 0x7, RZ, 0xc0, !PT ;  /* 0x0000000706127812 */ /* 0x000fc800078ec0ff */
[----:B------:R-:W-:-:S13]  /*0e10*/  ISETP.NE.AND P0, PT, R18, RZ, PT ;  /* 0x000000ff1200720c */ /* 0x000fda0003f05270 */
[----:B------:R-:W-:Y:S05]  /*0e20*/  @!P0 BRA `(.L_x_16) ;  /* 0x0000000400d88947 */ /* 0x000fea0003800000 */
[----:B------:R-:W-:Y:S01]  /*0e30*/  VIADD R18, R18, 0xffffffff ;  /* 0xffffffff12127836 */ /* 0x000fe20000000000 */
[----:B------:R-:W-:Y:S04]  /*0e40*/  BSSY.RECONVERGENT B4, `(.L_x_21) ;  /* 0x000003a000047945 */ /* 0x000fe80003800200 */
[----:B------:R-:W-:-:S13]  /*0e50*/  ISETP.GE.U32.AND P0, PT, R18, 0x3, PT ;  /* 0x000000031200780c */ /* 0x000fda0003f06070 */
[----:B------:R-:W-:Y:S05]  /*0e60*/  @!P0 BRA `(.L_x_22) ;  /* 0x0000000000dc8947 */ /* 0x000fea0003800000 */
[----:B------:R-:W0:Y:S01]  /*0e70*/  LDCU.64 UR8, c[0x0][0x3a0] ;  /* 0x00007400ff0877ac */ /* 0x000e220008000a00 */
[----:B------:R-:W1:Y:S01]  /*0e80*/  LDCU.64 UR4, c[0x0][0x380] ;  /* 0x00007000ff0477ac */ /* 0x000e620008000a00 */
[----:B0-----:R-:W-:Y:S02]  /*0e90*/  IADD3 R18, P3, P4, R26, UR8, R29 ;  /* 0x000000081a127c10 */ /* 0x001fe4000fc7e01d */
[----:B-1----:R-:W-:Y:S02]  /*0ea0*/  IADD3 R20, P0, P1, R29, UR4, R4 ;  /* 0x000000041d147c10 */ /* 0x002fe4000f91e004 */
[----:B------:R-:W-:Y:S02]  /*0eb0*/  IADD3.X R19, PT, PT, R24, UR9, RZ, P3, P4 ;  /* 0x0000000918137c10 */ /* 0x000fe40009fe84ff */
[----:B------:R-:W-:-:S03]  /*0ec0*/  IADD3.X R21, PT, PT, RZ, UR5, R7, P0, P1 ;  /* 0x00000005ff157c10 */ /* 0x000fc600087e2407 */
[----:B------:R-:W2:Y:S04]  /*0ed0*/  LDG.E.U8 R37, desc[UR6][R18.64] ;  /* 0x0000000612257981 */ /* 0x000ea8000c1e1100 */
[----:B------:R-:W3:Y:S04]  /*0ee0*/  LDG.E.U8 R34, desc[UR6][R20.64] ;  /* 0x0000000614227981 */ /* 0x000ee8000c1e1100 */
[----:B------:R-:W4:Y:S04]  /*0ef0*/  LDG.E.U8 R28, desc[UR6][R18.64+0x1] ;  /* 0x00000106121c7981 */ /* 0x000f28000c1e1100 */
[----:B------:R-:W5:Y:S04]  /*0f00*/  LDG.E.U8 R31, desc[UR6][R20.64+0x1] ;  /* 0x00000106141f7981 */ /* 0x000f68000c1e1100 */
[----:B------:R-:W5:Y:S04]  /*0f10*/  LDG.E.U8 R30, desc[UR6][R18.64+0x2] ;  /* 0x00000206121e7981 */ /* 0x000f68000c1e1100 */
[----:B------:R-:W5:Y:S04]  /*0f20*/  LDG.E.U8 R33, desc[UR6][R20.64+0x2] ;  /* 0x0000020614217981 */ /* 0x000f68000c1e1100 */
[----:B------:R0:W5:Y:S04]  /*0f30*/  LDG.E.U8 R32, desc[UR6][R18.64+0x3] ;  /* 0x0000030612207981 */ /* 0x000168000c1e1100 */
[----:B------:R-:W5:Y:S01]  /*0f40*/  LDG.E.U8 R35, desc[UR6][R20.64+0x3] ;  /* 0x0000030614237981 */ /* 0x000f62000c1e1100 */
[----:B------:R-:W-:Y:S01]  /*0f50*/  VIADD R29, R29, 0x4 ;  /* 0x000000041d1d7836 */ /* 0x000fe20000000000 */
[----:B--2---:R-:W-:-:S04]  /*0f60*/  ISETP.NE.AND P1, PT, R37, 0x4e, PT ;  /* 0x0000004e2500780c */ /* 0x004fc80003f25270 */
[----:B---3--:R-:W-:-:S04]  /*0f70*/  ISETP.EQ.OR P1, PT, R34, 0x4e, !P1 ;  /* 0x0000004e2200780c */ /* 0x008fc80004f22670 */
[CC--:B------:R-:W-:Y:S02]  /*0f80*/  ISETP.NE.OR P6, PT, R34.reuse, R37.reuse, P1 ;  /* 0x000000252200720c */ /* 0x0c0fe40000fc5670 */
[----:B------:R-:W-:Y:S02]  /*0f90*/  ISETP.NE.AND P5, PT, R34, R37, !P1 ;  /* 0x000000252200720c */ /* 0x000fe40004fa5270 */
[----:B----4-:R-:W-:-:S04]  /*0fa0*/  ISETP.NE.AND P0, PT, R28, 0x4e, PT ;  /* 0x0000004e1c00780c */ /* 0x010fc80003f05270 */
[----:B-----5:R-:W-:Y:S01]  /*0fb0*/  ISETP.EQ.OR P0, PT, R31, 0x4e, !P0 ;  /* 0x0000004e1f00780c */ /* 0x020fe20004702670 */
[C---:B------:R-:W-:Y:S02]  /*0fc0*/  @!P1 VIADD R36, R0.reuse, 0x1 ;  /* 0x0000000100249836 */ /* 0x040fe40000000000 */
[----:B------:R-:W-:Y:S01]  /*0fd0*/  @!P1 VIADD R34, R3, 0x1 ;  /* 0x0000000103229836 */ /* 0x000fe20000000000 */
[CC--:B------:R-:W-:Y:S02]  /*0fe0*/  ISETP.NE.AND P4, PT, R31.reuse, R28.reuse, !P0 ;  /* 0x0000001c1f00720c */ /* 0x0c0fe40004785270 */
[----:B------:R-:W-:Y:S01]  /*0ff0*/  ISETP.NE.OR P3, PT, R31, R28, P0 ;  /* 0x0000001c1f00720c */ /* 0x000fe20000765670 */
[----:B------:R-:W-:Y:S01]  /*1000*/  @P5 IMAD.MOV R34, RZ, RZ, R3 ;  /* 0x000000ffff225224 */ /* 0x000fe200078e0203 */
[----:B------:R-:W-:Y:S02]  /*1010*/  @!P6 IADD3 R36, PT, PT, R0, RZ, RZ ;  /* 0x000000ff0024e210 */ /* 0x000fe40007ffe0ff */
[----:B------:R-:W-:Y:S01]  /*1020*/  ISETP.NE.AND P5, PT, R30, 0x4e, PT ;  /* 0x0000004e1e00780c */ /* 0x000fe20003fa5270 */
[----:B------:R-:W-:-:S02]  /*1030*/  @!P1 IMAD.MOV.U32 R3, RZ, RZ, R34 ;  /* 0x000000ffff039224 */ /* 0x000fc400078e0022 */
[----:B------:R-:W-:Y:S01]  /*1040*/  @!P1 IMAD.MOV.U32 R0, RZ, RZ, R36 ;  /* 0x000000ffff009224 */ /* 0x000fe200078e0024 */
[----:B------:R-:W-:Y:S01]  /*1050*/  ISETP.EQ.OR P1, PT, R33, 0x4e, !P5 ;  /* 0x0000004e2100780c */ /* 0x000fe20006f22670 */
[----:B0-----:R-:W-:Y:S02]  /*1060*/  @!P0 VIADD R18, R3, 0x1 ;  /* 0x0000000103128836 */ /* 0x001fe40000000000 */
[----:B------:R-:W-:Y:S01]  /*1070*/  @!P0 VIADD R19, R0, 0x1 ;  /* 0x0000000100138836 */ /* 0x000fe20000000000 */
[CC--:B------:R-:W-:Y:S01]  /*1080*/  ISETP.NE.OR P6, PT, R33.reuse, R30.reuse, P1 ;  /* 0x0000001e2100720c */ /* 0x0c0fe20000fc5670 */
[----:B------:R-:W-:Y:S01]  /*1090*/  @P4 IMAD.MOV R18, RZ, RZ, R3 ;  /* 0x000000ffff124224 */ /* 0x000fe200078e0203 */
[----:B------:R-:W-:Y:S01]  /*10a0*/  ISETP.NE.AND P5, PT, R33, R30, !P1 ;  /* 0x0000001e2100720c */ /* 0x000fe20004fa5270 */
[----:B------:R-:W-:Y:S01]  /*10b0*/  @!P3 IMAD.MOV R19, RZ, RZ, R0 ;  /* 0x000000ffff13b224 */ /* 0x000fe200078e0200 */
[----:B------:R-:W-:Y:S01]  /*10c0*/  ISETP.NE.AND P3, PT, R32, 0x4e, PT ;  /* 0x0000004e2000780c */ /* 0x000fe20003f65270 */
[----:B------:R-:W-:-:S02]  /*10d0*/  @!P0 IMAD.MOV.U32 R3, RZ, RZ, R18 ;  /* 0x000000ffff038224 */ /* 0x000fc400078e0012 */
[----:B------:R-:W-:Y:S01]  /*10e0*/  @!P0 IMAD.MOV.U32 R0, RZ, RZ, R19 ;  /* 0x000000ffff008224 */ /* 0x000fe200078e0013 */
[----:B------:R-:W-:Y:S01]  /*10f0*/  ISETP.EQ.OR P0, PT, R35, 0x4e, !P3 ;  /* 0x0000004e2300780c */ /* 0x000fe20005f02670 */
[----:B------:R-:W-:Y:S02]  /*1100*/  @!P1 VIADD R18, R3, 0x1 ;  /* 0x0000000103129836 */ /* 0x000fe40000000000 */
[----:B------:R-:W-:Y:S01]  /*1110*/  @!P1 VIADD R19, R0, 0x1 ;  /* 0x0000000100139836 */ /* 0x000fe20000000000 */
[CC--:B------:R-:W-:Y:S01]  /*1120*/  ISETP.NE.AND P3, PT, R35.reuse, R32.reuse, !P0 ;  /* 0x000000202300720c */ /* 0x0c0fe20004765270 */
[----:B------:R-:W-:Y:S01]  /*1130*/  @!P6 IMAD.MOV R19, RZ, RZ, R0 ;  /* 0x000000ffff13e224 */ /* 0x000fe200078e0200 */
[----:B------:R-:W-:Y:S01]  /*1140*/  ISETP.NE.OR P4, PT, R35, R32, P0 ;  /* 0x000000202300720c */ /* 0x000fe20000785670 */
[----:B------:R-:W-:-:S03]  /*1150*/  @P5 IMAD.MOV R18, RZ, RZ, R3 ;  /* 0x000000ffff125224 */ /* 0x000fc600078e0203 */
[----:B------:R-:W-:Y:S01]  /*1160*/  @!P1 MOV R0, R19 ;  /* 0x0000001300009202 */ /* 0x000fe20000000f00 */
[----:B------:R-:W-:-:S04]  /*1170*/  @!P1 IMAD.MOV.U32 R3, RZ, RZ, R18 ;  /* 0x000000ffff039224 */ /* 0x000fc800078e0012 */
[----:B------:R-:W-:Y:S02]  /*1180*/  @!P0 VIADD R18, R3, 0x1 ;  /* 0x0000000103128836 */ /* 0x000fe40000000000 */
[----:B------:R-:W-:Y:S02]  /*1190*/  @!P0 VIADD R19, R0, 0x1 ;  /* 0x0000000100138836 */ /* 0x000fe40000000000 */
[----:B------:R-:W-:Y:S02]  /*11a0*/  @P3 IMAD.MOV R18, RZ, RZ, R3 ;  /* 0x000000ffff123224 */ /* 0x000fe400078e0203 */
[----:B------:R-:W-:Y:S02]  /*11b0*/  @!P4 IMAD.MOV R19, RZ, RZ, R0 ;  /* 0x000000ffff13c224 */ /* 0x000fe400078e0200 */
[----:B------:R-:W-:Y:S02]  /*11c0*/  @!P0 IMAD.MOV.U32 R3, RZ, RZ, R18 ;  /* 0x000000ffff038224 */ /* 0x000fe400078e0012 */
[----:B------:R-:W-:-:S07]  /*11d0*/  @!P0 IMAD.MOV.U32 R0, RZ, RZ, R19 ;  /* 0x000000ffff008224 */ /* 0x000fce00078e0013 */
.L_x_22:
[----:B------:R-:W-:Y:S05]  /*11e0*/  BSYNC.RECONVERGENT B4 ;  /* 0x0000000000047941 */ /* 0x000fea0003800200 */
.L_x_21:
[----:B------:R-:W-:-:S04]  /*11f0*/  LOP3.LUT R18, R6, 0x3, RZ, 0xc0, !PT ;  /* 0x0000000306127812 */ /* 0x000fc800078ec0ff */
[----:B------:R-:W-:-:S13]  /*1200*/  ISETP.NE.AND P0, PT, R18, RZ, PT ;  /* 0x000000ff1200720c */ /* 0x000fda0003f05270 */
[----:B------:R-:W-:Y:S05]  /*1210*/  @!P0 BRA `(.L_x_16) ;  /* 0x0000000000dc8947 */ /* 0x000fea0003800000 */
[----:B------:R-:W-:Y:S01]  /*1220*/  ISETP.NE.AND P0, PT, R18, 0x1, PT ;  /* 0x000000011200780c */ /* 0x000fe20003f05270 */
[----:B------:R-:W-:Y:S01]  /*1230*/  BSSY.RECONVERGENT B4, `(.L_x_23) ;  /* 0x0000022000047945 */ /* 0x000fe20003800200 */
[----:B------:R-:W-:-:S11]  /*1240*/  LOP3.LUT P3, RZ, R6, 0x1, RZ, 0xc0, !PT ;  /* 0x0000000106ff7812 */ /* 0x000fd6000786c0ff */
        /* <DEDUP_REMOVED lines=10> */
[----:B------:R-:W5:Y:S01]  /*12f0*/  LDG.E.U8 R32, desc[UR6][R20.64+0x1] ;  /* 0x0000010614207981 */ /* 0x000f62000c1e1100 */
[----:B------:R-:W-:Y:S01]  /*1300*/  VIADD R29, R29, 0x2 ;  /* 0x000000021d1d7836 */ /* 0x000fe20000000000 */
[----:B--2---:R-:W-:-:S04]  /*1310*/  ISETP.NE.AND P0, PT, R31, 0x4e, PT ;  /* 0x0000004e1f00780c */ /* 0x004fc80003f05270 */
[----:B---3--:R-:W-:-:S04]  /*1320*/  ISETP.EQ.OR P0, PT, R28, 0x4e, !P0 ;  /* 0x0000004e1c00780c */ /* 0x008fc80004702670 */
[CC--:B------:R-:W-:Y:S02]  /*1330*/  ISETP.NE.AND P5, PT, R28.reuse, R31.reuse, !P0 ;  /* 0x0000001f1c00720c */ /* 0x0c0fe400047a5270 */
[----:B------:R-:W-:Y:S02]  /*1340*/  ISETP.NE.OR P4, PT, R28, R31, P0 ;  /* 0x0000001f1c00720c */ /* 0x000fe40000785670 */
[----:B----4-:R-:W-:-:S04]  /*1350*/  ISETP.NE.AND P1, PT, R33, 0x4e, PT ;  /* 0x0000004e2100780c */ /* 0x010fc80003f25270 */
[----:B-----5:R-:W-:Y:S01]  /*1360*/  ISETP.EQ.OR P1, PT, R32, 0x4e, !P1 ;  /* 0x0000004e2000780c */ /* 0x020fe20004f22670 */
[----:B------:R-:W-:Y:S02]  /*1370*/  @!P0 VIADD R28, R3, 0x1 ;  /* 0x00000001031c8836 */ /* 0x000fe40000000000 */
[----:B------:R-:W-:Y:S01]  /*1380*/  @!P0 VIADD R30, R0, 0x1 ;  /* 0x00000001001e8836 */ /* 0x000fe20000000000 */
[CC--:B------:R-:W-:Y:S01]  /*1390*/  ISETP.NE.AND P6, PT, R32.reuse, R33.reuse, !P1 ;  /* 0x000000212000720c */ /* 0x0c0fe20004fc5270 */
[----:B------:R-:W-:Y:S01]  /*13a0*/  @P5 IMAD.MOV R28, RZ, RZ, R3 ;  /* 0x000000ffff1c5224 */ /* 0x000fe200078e0203 */
[----:B------:R-:W-:Y:S01]  /*13b0*/  ISETP.NE.OR P5, PT, R32, R33, P1 ;  /* 0x000000212000720c */ /* 0x000fe20000fa5670 */
[----:B------:R-:W-:Y:S02]  /*13c0*/  @!P4 IMAD.MOV R30, RZ, RZ, R0 ;  /* 0x000000ffff1ec224 */ /* 0x000fe400078e0200 */
[----:B------:R-:W-:Y:S02]  /*13d0*/  @!P0 IMAD.MOV.U32 R3, RZ, RZ, R28 ;  /* 0x000000ffff038224 */ /* 0x000fe400078e001c */
[----:B------:R-:W-:-:S03]  /*13e0*/  @!P0 IMAD.MOV.U32 R0, RZ, RZ, R30 ;  /* 0x000000ffff008224 */ /* 0x000fc600078e001e */
[----:B------:R-:W-:Y:S01]  /*13f0*/  @!P1 IADD3 R18, PT, PT, R3, 0x1, RZ ;  /* 0x0000000103129810 */ /* 0x000fe20007ffe0ff */
[----:B------:R-:W-:Y:S02]  /*1400*/  @!P1 VIADD R19, R0, 0x1 ;  /* 0x0000000100139836 */ /* 0x000fe40000000000 */
[----:B------:R-:W-:Y:S02]  /*1410*/  @P6 IMAD.MOV R18, RZ, RZ, R3 ;  /* 0x000000ffff126224 */ /* 0x000fe400078e0203 */
[----:B------:R-:W-:Y:S02]  /*1420*/  @!P5 IMAD.MOV R19, RZ, RZ, R0 ;  /* 0x000000ffff13d224 */ /* 0x000fe400078e0200 */
[----:B------:R-:W-:Y:S02]  /*1430*/  @!P1 IMAD.MOV.U32 R3, RZ, RZ, R18 ;  /* 0x000000ffff039224 */ /* 0x000fe400078e0012 */
[----:B------:R-:W-:-:S07]  /*1440*/  @!P1 IMAD.MOV.U32 R0, RZ, RZ, R19 ;  /* 0x000000ffff009224 */ /* 0x000fce00078e0013 */
.L_x_24:
[----:B------:R-:W-:Y:S05]  /*1450*/  BSYNC.RECONVERGENT B4 ;  /* 0x0000000000047941 */ /* 0x000fea0003800200 */
.L_x_23:
[----:B------:R-:W-:Y:S05]  /*1460*/  @!P3 BRA `(.L_x_16) ;  /* 0x000000000048b947 */ /* 0x000fea0003800000 */
[----:B------:R-:W0:Y:S01]  /*1470*/  LDCU.64 UR8, c[0x0][0x3a0] ;  /* 0x00007400ff0877ac */ /* 0x000e220008000a00 */
[----:B------:R-:W1:Y:S01]  /*1480*/  LDCU.64 UR4, c[0x0][0x380] ;  /* 0x00007000ff0477ac */ /* 0x000e620008000a00 */
[----:B0-----:R-:W-:-:S04]  /*1490*/  IADD3 R18, P3, P4, R26, UR8, R29 ;  /* 0x000000081a127c10 */ /* 0x001fc8000fc7e01d */
[----:B------:R-:W-:Y:S02]  /*14a0*/  IADD3.X R19, PT, PT, R24, UR9, RZ, P3, P4 ;  /* 0x0000000918137c10 */ /* 0x000fe40009fe84ff */
[----:B-1----:R-:W-:-:S04]  /*14b0*/  IADD3 R20, P0, P1, R29, UR4, R4 ;  /* 0x000000041d147c10 */ /* 0x002fc8000f91e004 */
[----:B------:R-:W-:Y:S01]  /*14c0*/  IADD3.X R21, PT, PT, RZ, UR5, R7, P0, P1 ;  /* 0x00000005ff157c10 */ /* 0x000fe200087e2407 */
[----:B------:R-:W2:Y:S04]  /*14d0*/  LDG.E.U8 R19, desc[UR6][R18.64] ;  /* 0x0000000612137981 */ /* 0x000ea8000c1e1100 */
[----:B------:R-:W3:Y:S01]  /*14e0*/  LDG.E.U8 R20, desc[UR6][R20.64] ;  /* 0x0000000614147981 */ /* 0x000ee2000c1e1100 */
[----:B--2---:R-:W-:-:S04]  /*14f0*/  ISETP.NE.AND P0, PT, R19, 0x4e, PT ;  /* 0x0000004e1300780c */ /* 0x004fc80003f05270 */
[----:B---3--:R-:W-:-:S04]  /*1500*/  ISETP.EQ.OR P0, PT, R20, 0x4e, !P0 ;  /* 0x0000004e1400780c */ /* 0x008fc80004702670 */
[CC--:B------:R-:W-:Y:S02]  /*1510*/  ISETP.NE.AND P1, PT, R20.reuse, R19.reuse, !P0 ;  /* 0x000000131400720c */ /* 0x0c0fe40004725270 */
[----:B------:R-:W-:-:S07]  /*1520*/  ISETP.NE.OR P3, PT, R20, R19, P0 ;  /* 0x000000131400720c */ /* 0x000fce0000765670 */
[----:B------:R-:W-:Y:S02]  /*1530*/  @!P0 VIADD R24, R3, 0x1 ;  /* 0x0000000103188836 */ /* 0x000fe40000000000 */
[----:B------:R-:W-:Y:S02]  /*1540*/  @!P0 VIADD R26, R0, 0x1 ;  /* 0x00000001001a8836 */ /* 0x000fe40000000000 */
[----:B------:R-:W-:Y:S02]  /*1550*/  @P1 IMAD.MOV R24, RZ, RZ, R3 ;  /* 0x000000ffff181224 */ /* 0x000fe400078e0203 */
[----:B------:R-:W-:Y:S02]  /*1560*/  @!P3 IMAD.MOV R26, RZ, RZ, R0 ;  /* 0x000000ffff1ab224 */ /* 0x000fe400078e0200 */
[----:B------:R-:W-:Y:S02]  /*1570*/  @!P0 IMAD.MOV.U32 R3, RZ, RZ, R24 ;  /* 0x000000ffff038224 */ /* 0x000fe400078e0018 */
[----:B------:R-:W-:-:S07]  /*1580*/  @!P0 IMAD.MOV.U32 R0, RZ, RZ, R26 ;  /* 0x000000ffff008224 */ /* 0x000fce00078e001a */
.L_x_16:
[----:B------:R-:W-:Y:S05]  /*1590*/  BSYNC.RECONVERGENT B3 ;  /* 0x0000000000037941 */ /* 0x000fea0003800200 */
.L_x_15:
[----:B------:R-:W-:Y:S01]  /*15a0*/  IMAD.IADD R0, R0, 0x1, R3 ;  /* 0x0000000100007824 */ /* 0x000fe200078e0203 */
[----:B------:R-:W-:Y:S04]  /*15b0*/  BSSY.RECONVERGENT B3, `(.L_x_25) ;  /* 0x0000015000037945 */ /* 0x000fe80003800200 */
[----:B------:R-:W-:-:S13]  /*15c0*/  ISETP.GE.AND P0, PT, R0, 0x1, PT ;  /* 0x000000010000780c */ /* 0x000fda0003f06270 */
[----:B------:R-:W-:Y:S05]  /*15d0*/  @!P0 BRA `(.L_x_26) ;  /* 0x0000000000488947 */ /* 0x000fea0003800000 */
[----:B------:R-:W-:Y:S01]  /*15e0*/  I2FP.F32.U32 R21, R0 ;  /* 0x0000000000157245 */ /* 0x000fe20000201000 */
[----:B------:R-:W-:Y:S01]  /*15f0*/  BSSY.RECONVERGENT B4, `(.L_x_27) ;  /* 0x000000e000047945 */ /* 0x000fe20003800200 */
[----:B------:R-:W-:Y:S02]  /*1600*/  I2FP.F32.S32 R0, R3 ;  /* 0x0000000300007245 */ /* 0x000fe40000201400 */
[----:B------:R-:W0:Y:S08]  /*1610*/  MUFU.RCP R18, R21 ;  /* 0x0000001500127308 */ /* 0x000e300000001000 */
[----:B------:R-:W1:Y:S01]  /*1620*/  FCHK P0, R0, R21 ;  /* 0x0000001500007302 */ /* 0x000e620000000000 */
[----:B0-----:R-:W-:-:S04]  /*1630*/  FFMA R19, -R21, R18, 1 ;  /* 0x3f80000015137423 */ /* 0x001fc80000000112 */
[----:B------:R-:W-:-:S04]  /*1640*/  FFMA R19, R18, R19, R18 ;  /* 0x0000001312137223 */ /* 0x000fc80000000012 */
[----:B------:R-:W-:-:S04]  /*1650*/  FFMA R18, R0, R19, RZ ;  /* 0x0000001300127223 */ /* 0x000fc800000000ff */
[----:B------:R-:W-:-:S04]  /*1660*/  FFMA R3, -R21, R18, R0 ;  /* 0x0000001215037223 */ /* 0x000fc80000000100 */
[----:B------:R-:W-:Y:S01]  /*1670*/  FFMA R3, R19, R3, R18 ;  /* 0x0000000313037223 */ /* 0x000fe20000000012 */
[----:B-1----:R-:W-:Y:S06]  /*1680*/  @!P0 BRA `(.L_x_28) ;  /* 0x0000000000108947 */ /* 0x002fec0003800000 */
[----:B------:R-:W-:Y:S02]  /*1690*/  MOV R3, R21 ;  /* 0x0000001500037202 */ /* 0x000fe40000000f00 */
[----:B------:R-:W-:-:S07]  /*16a0*/  MOV R18, 0x16c0 ;  /* 0x000016c000127802 */ /* 0x000fce0000000f00 */
[----:B------:R-:W-:Y:S05]  /*16b0*/  CALL.REL.NOINC `($__internal_0_$__cuda_sm3x_div_rn_noftz_f32_slowpath) ;  /* 0x0000000400507944 */ /* 0x000fea0003c00000 */
[----:B------:R-:W-:-:S07]  /*16c0*/  IMAD.MOV.U32 R3, RZ, RZ, R0 ;  /* 0x000000ffff037224 */ /* 0x000fce00078e0000 */
.L_x_28:
[----:B------:R-:W-:Y:S05]  /*16d0*/  BSYNC.RECONVERGENT B4 ;  /* 0x0000000000047941 */ /* 0x000fea0003800200 */
.L_x_27:
[----:B------:R-:W-:-:S05]  /*16e0*/  FMUL R3, R3, R8 ;  /* 0x0000000803037220 */ /* 0x000fca0000400000 */
[----:B------:R-:W-:-:S07]  /*16f0*/  FMNMX R2, R2, R3, !PT ;  /* 0x0000000302027209 */ /* 0x000fce0007800000 */
.L_x_26:
[----:B------:R-:W-:Y:S05]  /*1700*/  BSYNC.RECONVERGENT B3 ;  /* 0x0000000000037941 */ /* 0x000fea0003800200 */
.L_x_25:
[----:B------:R-:W-:Y:S02]  /*1710*/  IADD3 R22, P1, PT, R27, R22, RZ ;  /* 0x000000161b167210 */ /* 0x000fe40007f3e0ff */
[----:B------:R-:W-:Y:S02]  /*1720*/  IADD3 R3, P3, P4, -R5, R16, -R11 ;  /* 0x0000001005037210 */ /* 0x000fe40007c7e90b */
[----:B------:R-:W-:Y:S01]  /*1730*/  SHF.R.S32.HI R0, RZ, 0x1f, R5 ;  /* 0x0000001fff007819 */ /* 0x000fe20000011405 */
[----:B------:R-:W-:Y:S01]  /*1740*/  IMAD.X R25, RZ, RZ, R25, P1 ;  /* 0x000000ffff197224 */ /* 0x000fe200008e0619 */
[----:B------:R-:W-:Y:S02]  /*1750*/  ISETP.GT.U32.AND P0, PT, R22, R3, PT ;  /* 0x000000031600720c */ /* 0x000fe40003f04070 */
[----:B------:R-:W-:Y:S02]  /*1760*/  IADD3.X R0, PT, PT, ~R0, R17, ~R12, P3, P4 ;  /* 0x0000001100007210 */ /* 0x000fe40001fe8d0c */
[----:B------:R-:W-:-:S02]  /*1770*/  FSETP.LEU.AND P1, PT, R2, 0.98000001907348632812, PT ;  /* 0x3f7ae1480200780b */ /* 0x000fc40003f2b000 */
[----:B------:R-:W-:-:S13]  /*1780*/  ISETP.GT.U32.AND.EX P0, PT, R25, R0, PT, P0 ;  /* 0x000000001900720c */ /* 0x000fda0003f04100 */
[----:B------:R-:W-:Y:S05]  /*1790*/  @!P0 BRA P1, `(.L_x_29) ;  /* 0xffffffec00888947 */ /* 0x000fea000083ffff */
[----:B------:R-:W-:Y:S05]  /*17a0*/  BSYNC.RECONVERGENT B1 ;  /* 0x0000000000017941 */ /* 0x000fea0003800200 */
.L_x_14:
[----:B------:R-:W-:Y:S01]  /*17b0*/  FSETP.GT.AND P1, PT, R2, R15, PT ;  /* 0x0000000f0200720b */ /* 0x000fe20003f24000 */
[----:B------:R-:W-:Y:S02]  /*17c0*/  IMAD.MOV.U32 R3, RZ, RZ, R15 ;  /* 0x000000ffff037224 */ /* 0x000fe400078e000f */
[----:B------:R-:W-:-:S10]  /*17d0*/  IMAD.MOV.U32 R20, RZ, RZ, R13 ;  /* 0x000000ffff147224 */ /* 0x000fd400078e000d */
[----:B------:R-:W-:Y:S01]  /*17e0*/  @!P1 FSETP.GT.AND P0, PT, R2, R23, PT ;  /* 0x000000170200920b */ /* 0x000fe20003f04000 */
[----:B------:R-:W-:-:S03]  /*17f0*/  @!P1 IMAD.MOV.U32 R20, RZ, RZ, R14 ;  /* 0x000000ffff149224 */ /* 0x000fc600078e000e */
[----:B------:R-:W-:Y:S01]  /*1800*/  @!P1 FSEL R3, R2, R23, P0 ;  /* 0x0000001702039208 */ /* 0x000fe20000000000 */
[----:B------:R-:W-:-:S08]  /*1810*/  @!P1 IMAD.MOV.U32 R2, RZ, RZ, R15 ;  /* 0x000000ffff029224 */ /* 0x000fd000078e000f */
.L_x_13:
[----:B------:R-:W-:Y:S05]  /*1820*/  BSYNC.RECONVERGENT B2 ;  /* 0x0000000000027941 */ /* 0x000fea0003800200 */
.L_x_12:
[----:B------:R-:W-:Y:S05]  /*1830*/  @P2 BRA `(.L_x_30) ;  /* 0xffffffe800d42947 */ /* 0x000fea000383ffff */
.L_x_9:
[----:B------:R-:W0:Y:S01]  /*1840*/  LDCU UR4, c[0x0][0x3d8] ;  /* 0x00007b00ff0477ac */ /* 0x000e220008000800 */
[----:B------:R-:W-:-:S04]  /*1850*/  ISETP.GE.AND P0, PT, R20, RZ, PT ;  /* 0x000000ff1400720c */ /* 0x000fc80003f06270 */
[----:B0-----:R-:W-:-:S13]  /*1860*/  FSETP.LTU.OR P0, PT, R2, UR4, !P0 ;  /* 0x0000000402007c0b */ /* 0x001fda000c709400 */
[----:B------:R-:W-:Y:S05]  /*1870*/  @P0 BRA `(.L_x_8) ;  /* 0x00000000009c0947 */ /* 0x000fea0003800000 */
[----:B------:R-:W-:Y:S01]  /*1880*/  FSETP.GT.AND P0, PT, R3, RZ, PT ;  /* 0x000000ff0300720b */ /* 0x000fe20003f04000 */
[----:B------:R-:W-:Y:S01]  /*1890*/  BSSY.RECONVERGENT B1, `(.L_x_31) ;  /* 0x0000012000017945 */ /* 0x000fe20003800200 */
[----:B------:R-:W-:-:S11]  /*18a0*/  IMAD.MOV.U32 R11, RZ, RZ, 0x3f800000 ;  /* 0x3f800000ff0b7424 */ /* 0x000fd600078e00ff */
[----:B------:R-:W-:Y:S05]  /*18b0*/  @!P0 BRA `(.L_x_32) ;  /* 0x00000000003c8947 */ /* 0x000fea0003800000 */
[----:B------:R-:W0:Y:S01]  /*18c0*/  MUFU.RCP R5, R2 ;  /* 0x0000000200057308 */ /* 0x000e220000001000 */
[----:B------:R-:W-:Y:S01]  /*18d0*/  FADD R0, -R3, R2 ;  /* 0x0000000203007221 */ /* 0x000fe20000000100 */
[----:B------:R-:W-:Y:S06]  /*18e0*/  BSSY.RECONVERGENT B2, `(.L_x_32) ;  /* 0x000000c000027945 */ /* 0x000fec0003800200 */
[----:B------:R-:W1:Y:S01]  /*18f0*/  FCHK P0, R0, R2 ;  /* 0x0000000200007302 */ /* 0x000e620000000000 */
[----:B0-----:R-:W-:-:S04]  /*1900*/  FFMA R4, R5, -R2, 1 ;  /* 0x3f80000005047423 */ /* 0x001fc80000000802 */
[----:B------:R-:W-:-:S04]  /*1910*/  FFMA R5, R5, R4, R5 ;  /* 0x0000000405057223 */ /* 0x000fc80000000005 */
[----:B------:R-:W-:-:S04]  /*1920*/  FFMA R3, R0, R5, RZ ;  /* 0x0000000500037223 */ /* 0x000fc800000000ff */
[----:B------:R-:W-:-:S04]  /*1930*/  FFMA R4, R3, -R2, R0 ;  /* 0x8000000203047223 */ /* 0x000fc80000000000 */
[----:B------:R-:W-:Y:S01]  /*1940*/  FFMA R11, R5, R4, R3 ;  /* 0x00000004050b7223 */ /* 0x000fe20000000003 */
[----:B-1----:R-:W-:Y:S06]  /*1950*/  @!P0 BRA `(.L_x_33) ;  /* 0x0000000000108947 */ /* 0x002fec0003800000 */
[----:B------:R-:W-:Y:S01]  /*1960*/  IMAD.MOV.U32 R3, RZ, RZ, R2 ;  /* 0x000000ffff037224 */ /* 0x000fe200078e0002 */
[----:B------:R-:W-:-:S07]  /*1970*/  MOV R18, 0x1990 ;  /* 0x0000199000127802 */ /* 0x000fce0000000f00 */
[----:B--2---:R-:W-:Y:S05]  /*1980*/  CALL.REL.NOINC `($__internal_0_$__cuda_sm3x_div_rn_noftz_f32_slowpath) ;  /* 0x00000000009c7944 */ /* 0x004fea0003c00000 */
[----:B------:R-:W-:-:S07]  /*1990*/  IMAD.MOV.U32 R11, RZ, RZ, R0 ;  /* 0x000000ffff0b7224 */ /* 0x000fce00078e0000 */
.L_x_33:
[----:B--2---:R-:W-:Y:S05]  /*19a0*/  BSYNC.RECONVERGENT B2 ;  /* 0x0000000000027941 */ /* 0x004fea0003800200 */
.L_x_32:
[----:B--2---:R-:W-:Y:S05]  /*19b0*/  BSYNC.RECONVERGENT B1 ;  /* 0x0000000000017941 */ /* 0x004fea0003800200 */
.L_x_31:
[----:B------:R-:W0:Y:S01]  /*19c0*/  LDC.64 R4, c[0x0][0x3c0] ;  /* 0x0000f000ff047b82 */ /* 0x000e220000000a00 */
[----:B------:R-:W-:Y:S01]  /*19d0*/  FMUL R11, R11, R2 ;  /* 0x000000020b0b7220 */ /* 0x000fe20000400000 */
[----:B------:R-:W-:-:S06]  /*19e0*/  IMAD.MOV.U32 R3, RZ, RZ, 0x1 ;  /* 0x00000001ff037424 */ /* 0x000fcc00078e00ff */
[----:B------:R-:W1:Y:S08]  /*19f0*/  LDC.64 R6, c[0x0][0x3c8] ;  /* 0x0000f200ff067b82 */ /* 0x000e700000000a00 */
[----:B------:R-:W2:Y:S01]  /*1a00*/  LDC.64 R8, c[0x0][0x3d0] ;  /* 0x0000f400ff087b82 */ /* 0x000ea20000000a00 */
[----:B0-----:R-:W-:-:S05]  /*1a10*/  IMAD.WIDE.U32 R4, R20, 0x4, R4 ;  /* 0x0000000414047825 */ /* 0x001fca00078e0004 */
[----:B------:R0:W-:Y:S01]  /*1a20*/  REDG.E.ADD.F32.FTZ.RN.STRONG.GPU desc[UR6][R4.64], R11 ;  /* 0x0000000b040079a6 */ /* 0x0001e2000c12f306 */
[----:B-1----:R-:W-:-:S05]  /*1a30*/  IMAD.WIDE.U32 R6, R20, 0x4, R6 ;  /* 0x0000000414067825 */ /* 0x002fca00078e0006 */
[----:B------:R0:W-:Y:S01]  /*1a40*/  REDG.E.ADD.F32.FTZ.RN.STRONG.GPU desc[UR6][R6.64], R2 ;  /* 0x00000002060079a6 */ /* 0x0001e2000c12f306 */
[----:B--2---:R-:W-:-:S05]  /*1a50*/  IMAD.WIDE.U32 R8, R20, 0x4, R8 ;  /* 0x0000000414087825 */ /* 0x004fca00078e0008 */
[----:B------:R0:W-:Y:S01]  /*1a60*/  REDG.E.ADD.STRONG.GPU desc[UR6][R8.64], R3 ;  /* 0x000000030800798e */ /* 0x0001e2000c12e106 */
[----:B------:R-:W1:Y:S01]  /*1a70*/  S2UR UR5, SR_CgaCtaId ;  /* 0x00000000000579c3 */ /* 0x000e620000008800 */
[----:B------:R-:W-:Y:S02]  /*1a80*/  UMOV UR4, 0x400 ;  /* 0x0000040000047882 */ /* 0x000fe40000000000 */
[----:B-1----:R-:W-:-:S06]  /*1a90*/  ULEA UR4, UR5, UR4, 0x18 ;  /* 0x0000000405047291 */ /* 0x002fcc000f8ec0ff */
[----:B0-----:R-:W-:-:S07]  /*1aa0*/  LEA R20, R20, UR4, 0x2 ;  /* 0x0000000414147c11 */ /* 0x001fce000f8e10ff */
.L_x_34:
[----:B------:R-:W0:Y:S02]  /*1ab0*/  LDS R2, [R20] ;  /* 0x0000000014027984 */ /* 0x000e240000000800 */
[----:B0-----:R-:W-:-:S05]  /*1ac0*/  FADD R3, R11, R2 ;  /* 0x000000020b037221 */ /* 0x001fca0000000000 */
[----:B------:R-:W0:Y:S02]  /*1ad0*/  ATOMS.CAST.SPIN P0, [R20], R2, R3 ;  /* 0x000000021400758d */ /* 0x000e240001800003 */
[----:B0-----:R-:W-:Y:S05]  /*1ae0*/  @!P0 BRA `(.L_x_34) ;  /* 0xfffffffc00f08947 */ /* 0x001fea000383ffff */
.L_x_8:
[----:B--2---:R-:W-:Y:S05]  /*1af0*/  BSYNC.RECONVERGENT B0 ;  /* 0x0000000000007941 */ /* 0x004fea0003800200 */
.L_x_7:
[----:B------:R-:W0:Y:S01]  /*1b00*/  S2R R7, SR_TID.X ;  /* 0x0000000000077919 */ /* 0x000e220000002100 */
[----:B------:R-:W0:Y:S01]  /*1b10*/  LDCU UR4, c[0x0][0x3b8] ;  /* 0x00007700ff0477ac */ /* 0x000e220008000800 */
[----:B------:R-:W-:Y:S01]  /*1b20*/  BAR.SYNC.DEFER_BLOCKING 0x0 ;  /* 0x0000000000007b1d */ /* 0x000fe20000010000 */
[----:B0-----:R-:W-:-:S13]  /*1b30*/  ISETP.GE.U32.AND P0, PT, R7, UR4, PT ;  /* 0x0000000407007c0c */ /* 0x001fda000bf06070 */
[----:B------:R-:W-:Y:S05]  /*1b40*/  @P0 EXIT ;  /* 0x000000000000094d */ /* 0x000fea0003800000 */
[----:B------:R-:W0:Y:S01]  /*1b50*/  S2UR UR5, SR_CgaCtaId ;  /* 0x00000000000579c3 */ /* 0x000e220000008800 */
[----:B------:R-:W-:Y:S02]  /*1b60*/  UMOV UR4, 0x400 ;  /* 0x0000040000047882 */ /* 0x000fe40000000000 */
[----:B0-----:R-:W-:-:S06]  /*1b70*/  ULEA UR4, UR5, UR4, 0x18 ;  /* 0x0000000405047291 */ /* 0x001fcc000f8ec0ff */
[----:B------:R-:W-:-:S06]  /*1b80*/  LEA R5, R7, UR4, 0x2 ;  /* 0x0000000407057c11 */ /* 0x000fcc000f8e10ff */
[----:B------:R-:W0:Y:S02]  /*1b90*/  LDS R5, [R5] ;  /* 0x0000000005057984 */ /* 0x000e240000000800 */
[----:B0-----:R-:W-:-:S13]  /*1ba0*/  FSETP.GT.AND P0, PT, R5, RZ, PT ;  /* 0x000000ff0500720b */ /* 0x001fda0003f04000 */
[----:B------:R-:W-:Y:S05]  /*1bb0*/  @!P0 EXIT ;  /* 0x000000000000894d */ /* 0x000fea0003800000 */
[----:B------:R-:W0:Y:S02]  /*1bc0*/  LDC.64 R2, c[0x0][0x3c0] ;  /* 0x0000f000ff027b82 */ /* 0x000e240000000a00 */
[----:B0-----:R-:W-:-:S05]  /*1bd0*/  IMAD.WIDE.U32 R2, R7, 0x4, R2 ;  /* 0x0000000407027825 */ /* 0x001fca00078e0002 */
[----:B------:R-:W-:Y:S01]  /*1be0*/  REDG.E.ADD.F32.FTZ.RN.STRONG.GPU desc[UR6][R2.64], R5 ;  /* 0x00000005020079a6 */ /* 0x000fe2000c12f306 */
[----:B------:R-:W-:Y:S05]  /*1bf0*/  EXIT ;  /* 0x000000000000794d */ /* 0x000fea0003800000 */
        .weak           $__internal_0_$__cuda_sm3x_div_rn_noftz_f32_slowpath
        .type           $__internal_0_$__cuda_sm3x_div_rn_noftz_f32_slowpath,@function
        .size           $__internal_0_$__cuda_sm3x_div_rn_noftz_f32_slowpath,(.L_x_99 - $__internal_0_$__cuda_sm3x_div_rn_noftz_f32_slowpath)
$__internal_0_$__cuda_sm3x_div_rn_noftz_f32_slowpath:
[----:B------:R-:W-:Y:S01]  /*1c00*/  SHF.R.U32.HI R19, RZ, 0x17, R3 ;  /* 0x00000017ff137819 */ /* 0x000fe20000011603 */
[----:B------:R-:W-:Y:S01]  /*1c10*/  BSSY.RECONVERGENT B5, `(.L_x_35) ;  /* 0x0000062000057945 */ /* 0x000fe20003800200 */
[----:B------:R-:W-:Y:S02]  /*1c20*/  SHF.R.U32.HI R21, RZ, 0x17, R0 ;  /* 0x00000017ff157819 */ /* 0x000fe40000011600 */
[----:B------:R-:W-:Y:S02]  /*1c30*/  LOP3.LUT R19, R19, 0xff, RZ, 0xc0, !PT ;  /* 0x000000ff13137812 */ /* 0x000fe400078ec0ff */
[----:B------:R-:W-:-:S03]  /*1c40*/  LOP3.LUT R26, R21, 0xff, RZ, 0xc0, !PT ;  /* 0x000000ff151a7812 */ /* 0x000fc600078ec0ff */
[----:B------:R-:W-:Y:S02]  /*1c50*/  VIADD R28, R19, 0xffffffff ;  /* 0xffffffff131c7836 */ /* 0x000fe40000000000 */
[----:B------:R-:W-:-:S03]  /*1c60*/  VIADD R24, R26, 0xffffffff ;  /* 0xffffffff1a187836 */ /* 0x000fc60000000000 */
[----:B------:R-:W-:-:S04]  /*1c70*/  ISETP.GT.U32.AND P0, PT, R28, 0xfd, PT ;  /* 0x000000fd1c00780c */ /* 0x000fc80003f04070 */
[----:B------:R-:W-:-:S13]  /*1c80*/  ISETP.GT.U32.OR P0, PT, R24, 0xfd, P0 ;  /* 0x000000fd1800780c */ /* 0x000fda0000704470 */
[----:B------:R-:W-:Y:S01]  /*1c90*/  @!P0 IMAD.MOV.U32 R21, RZ, RZ, RZ ;  /* 0x000000ffff158224 */ /* 0x000fe200078e00ff */
[----:B------:R-:W-:Y:S06]  /*1ca0*/  @!P0 BRA `(.L_x_36) ;  /* 0x00000000005c8947 */ /* 0x000fec0003800000 */
[----:B------:R-:W-:Y:S02]  /*1cb0*/  FSETP.GTU.FTZ.AND P0, PT, |R0|, +INF , PT ;  /* 0x7f8000000000780b */ /* 0x000fe40003f1c200 */
[----:B------:R-:W-:-:S04]  /*1cc0*/  FSETP.GTU.FTZ.AND P1, PT, |R3|, +INF , PT ;  /* 0x7f8000000300780b */ /* 0x000fc80003f3c200 */
[----:B------:R-:W-:-:S13]  /*1cd0*/  PLOP3.LUT P0, PT, P0, P1, PT, 0xf8, 0x8f ;  /* 0x00000000008f781c */ /* 0x000fda0000703f70 */
[----:B------:R-:W-:Y:S05]  /*1ce0*/  @P0 BRA `(.L_x_37) ;  /* 0x00000004004c0947 */ /* 0x000fea0003800000 */
[----:B------:R-:W-:-:S13]  /*1cf0*/  LOP3.LUT P0, RZ, R3, 0x7fffffff, R0, 0xc8, !PT ;  /* 0x7fffffff03ff7812 */ /* 0x000fda000780c800 */
[----:B------:R-:W-:Y:S05]  /*1d00*/  @!P0 BRA `(.L_x_38) ;  /* 0x00000004003c8947 */ /* 0x000fea0003800000 */
[C---:B------:R-:W-:Y:S02]  /*1d10*/  FSETP.NEU.FTZ.AND P0, PT, |R0|.reuse, +INF , PT ;  /* 0x7f8000000000780b */ /* 0x040fe40003f1d200 */
[----:B------:R-:W-:Y:S02]  /*1d20*/  FSETP.NEU.FTZ.AND P3, PT, |R3|, +INF , PT ;  /* 0x7f8000000300780b */ /* 0x000fe40003f7d200 */
[----:B------:R-:W-:-:S11]  /*1d30*/  FSETP.NEU.FTZ.AND P1, PT, |R0|, +INF , PT ;  /* 0x7f8000000000780b */ /* 0x000fd60003f3d200 */
[----:B------:R-:W-:Y:S05]  /*1d40*/  @!P3 BRA !P0, `(.L_x_38) ;  /* 0x00000004002cb947 */ /* 0x000fea0004000000 */
[----:B------:R-:W-:-:S04]  /*1d50*/  LOP3.LUT P0, RZ, R0, 0x7fffffff, RZ, 0xc0, !PT ;  /* 0x7fffffff00ff7812 */ /* 0x000fc8000780c0ff */
[----:B------:R-:W-:-:S13]  /*1d60*/  PLOP3.LUT P0, PT, P3, P0, PT, 0x2f, 0xf2 ;  /* 0x0000000000f2781c */ /* 0x000fda0001f00577 */
[----:B------:R-:W-:Y:S05]  /*1d70*/  @P0 BRA `(.L_x_39) ;  /* 0x0000000400180947 */ /* 0x000fea0003800000 */
[----:B------:R-:W-:-:S04]  /*1d80*/  LOP3.LUT P0, RZ, R3, 0x7fffffff, RZ, 0xc0, !PT ;  /* 0x7fffffff03ff7812 */ /* 0x000fc8000780c0ff */
[----:B------:R-:W-:-:S13]  /*1d90*/  PLOP3.LUT P0, PT, P1, P0, PT, 0x2f, 0xf2 ;  /* 0x0000000000f2781c */ /* 0x000fda0000f00577 */
[----:B------:R-:W-:Y:S05]  /*1da0*/  @P0 BRA `(.L_x_40) ;  /* 0x0000000400000947 */ /* 0x000fea0003800000 */
[----:B------:R-:W-:Y:S02]  /*1db0*/  ISETP.GE.AND P0, PT, R24, RZ, PT ;  /* 0x000000ff1800720c */ /* 0x000fe40003f06270 */
[----:B------:R-:W-:-:S11]  /*1dc0*/  ISETP.GE.AND P1, PT, R28, RZ, PT ;  /* 0x000000ff1c00720c */ /* 0x000fd60003f26270 */
[----:B------:R-:W-:Y:S01]  /*1dd0*/  @P0 MOV R21, RZ ;  /* 0x000000ff00150202 */ /* 0x000fe20000000f00 */
[----:B------:R-:W-:Y:S02]  /*1de0*/  @!P0 IMAD.MOV.U32 R21, RZ, RZ, -0x40 ;  /* 0xffffffc0ff158424 */ /* 0x000fe400078e00ff */
[----:B------:R-:W-:Y:S01]  /*1df0*/  @!P0 FFMA R0, R0, 1.84467440737095516160e+19, RZ ;  /* 0x5f80000000008823 */ /* 0x000fe200000000ff */
[----:B------:R-:W-:Y:S01]  /*1e00*/  @!P1 FFMA R3, R3, 1.84467440737095516160e+19, RZ ;  /* 0x5f80000003039823 */ /* 0x000fe200000000ff */
[----:B------:R-:W-:-:S07]  /*1e10*/  @!P1 VIADD R21, R21, 0x40 ;  /* 0x0000004015159836 */ /* 0x000fce0000000000 */
.L_x_36:
[----:B------:R-:W-:Y:S01]  /*1e20*/  LEA R24, R19, 0xc0800000, 0x17 ;  /* 0xc080000013187811 */ /* 0x000fe200078eb8ff */
[----:B------:R-:W-:Y:S01]  /*1e30*/  VIADD R26, R26, 0xffffff81 ;  /* 0xffffff811a1a7836 */ /* 0x000fe20000000000 */
[----:B------:R-:W-:Y:S03]  /*1e40*/  BSSY.RECONVERGENT B6, `(.L_x_41) ;  /* 0x0000035000067945 */ /* 0x000fe60003800200 */
[----:B------:R-:W-:Y:S02]  /*1e50*/  IMAD.IADD R28, R3, 0x1, -R24 ;  /* 0x00000001031c7824 */ /* 0x000fe400078e0a18 */
[C---:B------:R-:W-:Y:S01]  /*1e60*/  IMAD R0, R26.reuse, -0x800000, R0 ;  /* 0xff8000001a007824 */ /* 0x040fe200078e0200 */
[----:B------:R-:W-:Y:S01]  /*1e70*/  IADD3 R26, PT, PT, R26, 0x7f, -R19 ;  /* 0x0000007f1a1a7810 */ /* 0x000fe20007ffe813 */
[----:B------:R-:W0:Y:S01]  /*1e80*/  MUFU.RCP R3, R28 ;  /* 0x0000001c00037308 */ /* 0x000e220000001000 */
[----:B------:R-:W-:-:S03]  /*1e90*/  FADD.FTZ R29, -R28, -RZ ;  /* 0x800000ff1c1d7221 */ /* 0x000fc60000010100 */
[----:B------:R-:W-:Y:S02]  /*1ea0*/  IMAD.IADD R26, R26, 0x1, R21 ;  /* 0x000000011a1a7824 */ /* 0x000fe400078e0215 */
[----:B0-----:R-:W-:-:S04]  /*1eb0*/  FFMA R24, R3, R29, 1 ;  /* 0x3f80000003187423 */ /* 0x001fc8000000001d */
[----:B------:R-:W-:-:S04]  /*1ec0*/  FFMA R3, R3, R24, R3 ;  /* 0x0000001803037223 */ /* 0x000fc80000000003 */
[----:B------:R-:W-:-:S04]  /*1ed0*/  FFMA R24, R0, R3, RZ ;  /* 0x0000000300187223 */ /* 0x000fc800000000ff */
[----:B------:R-:W-:-:S04]  /*1ee0*/  FFMA R30, R29, R24, R0 ;  /* 0x000000181d1e7223 */ /* 0x000fc80000000000 */
[----:B------:R-:W-:-:S04]  /*1ef0*/  FFMA R24, R3, R30, R24 ;  /* 0x0000001e03187223 */ /* 0x000fc80000000018 */
[----:B------:R-:W-:-:S04]  /*1f00*/  FFMA R29, R29, R24, R0 ;  /* 0x000000181d1d7223 */ /* 0x000fc80000000000 */
[----:B------:R-:W-:-:S05]  /*1f10*/  FFMA R0, R3, R29, R24 ;  /* 0x0000001d03007223 */ /* 0x000fca0000000018 */
[----:B------:R-:W-:-:S04]  /*1f20*/  SHF.R.U32.HI R19, RZ, 0x17, R0 ;  /* 0x00000017ff137819 */ /* 0x000fc80000011600 */
[----:B------:R-:W-:-:S05]  /*1f30*/  LOP3.LUT R19, R19, 0xff, RZ, 0xc0, !PT ;  /* 0x000000ff13137812 */ /* 0x000fca00078ec0ff */
[----:B------:R-:W-:-:S04]  /*1f40*/  IMAD.IADD R28, R19, 0x1, R26 ;  /* 0x00000001131c7824 */ /* 0x000fc800078e021a */
[----:B------:R-:W-:-:S05]  /*1f50*/  VIADD R19, R28, 0xffffffff ;  /* 0xffffffff1c137836 */ /* 0x000fca0000000000 */
[----:B------:R-:W-:-:S13]  /*1f60*/  ISETP.GE.U32.AND P0, PT, R19, 0xfe, PT ;  /* 0x000000fe1300780c */ /* 0x000fda0003f06070 */
[----:B------:R-:W-:Y:S05]  /*1f70*/  @!P0 BRA `(.L_x_42) ;  /* 0x0000000000808947 */ /* 0x000fea0003800000 */
[----:B------:R-:W-:-:S13]  /*1f80*/  ISETP.GT.AND P0, PT, R28, 0xfe, PT ;  /* 0x000000fe1c00780c */ /* 0x000fda0003f04270 */
[----:B------:R-:W-:Y:S05]  /*1f90*/  @P0 BRA `(.L_x_43) ;  /* 0x00000000006c0947 */ /* 0x000fea0003800000 */
[----:B------:R-:W-:-:S13]  /*1fa0*/  ISETP.GE.AND P0, PT, R28, 0x1, PT ;  /* 0x000000011c00780c */ /* 0x000fda0003f06270 */
[----:B------:R-:W-:Y:S05]  /*1fb0*/  @P0 BRA `(.L_x_44) ;  /* 0x0000000000740947 */ /* 0x000fea0003800000 */
[----:B------:R-:W-:Y:S02]  /*1fc0*/  ISETP.GE.AND P0, PT, R28, -0x18, PT ;  /* 0xffffffe81c00780c */ /* 0x000fe40003f06270 */
[----:B------:R-:W-:-:S11]  /*1fd0*/  LOP3.LUT R0, R0, 0x80000000, RZ, 0xc0, !PT ;  /* 0x8000000000007812 */ /* 0x000fd600078ec0ff */
[----:B------:R-:W-:Y:S05]  /*1fe0*/  @!P0 BRA `(.L_x_44) ;  /* 0x0000000000688947 */ /* 0x000fea0003800000 */
[-CC-:B------:R-:W-:Y:S01]  /*1ff0*/  FFMA.RZ R19, R3, R29.reuse, R24.reuse ;  /* 0x0000001d03137223 */ /* 0x180fe2000000c018 */
[C---:B------:R-:W-:Y:S01]  /*2000*/  VIADD R26, R28.reuse, 0x20 ;  /* 0x000000201c1a7836 */ /* 0x040fe20000000000 */
[C---:B------:R-:W-:Y:S02]  /*2010*/  ISETP.NE.AND P3, PT, R28.reuse, RZ, PT ;  /* 0x000000ff1c00720c */ /* 0x040fe40003f65270 */
[----:B------:R-:W-:Y:S02]  /*2020*/  ISETP.NE.AND P1, PT, R28, RZ, PT ;  /* 0x000000ff1c00720c */ /* 0x000fe40003f25270 */
[----:B------:R-:W-:Y:S01]  /*2030*/  LOP3.LUT R21, R19, 0x7fffff, RZ, 0xc0, !PT ;  /* 0x007fffff13157812 */ /* 0x000fe200078ec0ff */
[CCC-:B------:R-:W-:Y:S01]  /*2040*/  FFMA.RP R19, R3.reuse, R29.reuse, R24.reuse ;  /* 0x0000001d03137223 */ /* 0x1c0fe20000008018 */
[----:B------:R-:W-:Y:S01]  /*2050*/  FFMA.RM R24, R3, R29, R24 ;  /* 0x0000001d03187223 */ /* 0x000fe20000004018 */
[----:B------:R-:W-:Y:S01]  /*2060*/  IMAD.MOV R3, RZ, RZ, -R28 ;  /* 0x000000ffff037224 */ /* 0x000fe200078e0a1c */
[----:B------:R-:W-:-:S03]  /*2070*/  LOP3.LUT R21, R21, 0x800000, RZ, 0xfc, !PT ;  /* 0x0080000015157812 */ /* 0x000fc600078efcff */
[----:B------:R-:W-:Y:S02]  /*2080*/  FSETP.NEU.FTZ.AND P0, PT, R19, R24, PT ;  /* 0x000000181300720b */ /* 0x000fe40003f1d000 */
[----:B------:R-:W-:Y:S02]  /*2090*/  SHF.L.U32 R26, R21, R26, RZ ;  /* 0x0000001a151a7219 */ /* 0x000fe400000006ff */
[----:B------:R-:W-:Y:S02]  /*20a0*/  SEL R24, R3, RZ, P3 ;  /* 0x000000ff03187207 */ /* 0x000fe40001800000 */
[----:B------:R-:W-:Y:S02]  /*20b0*/  ISETP.NE.AND P1, PT, R26, RZ, P1 ;  /* 0x000000ff1a00720c */ /* 0x000fe40000f25270 */
[----:B------:R-:W-:Y:S02]  /*20c0*/  SHF.R.U32.HI R24, RZ, R24, R21 ;  /* 0x00000018ff187219 */ /* 0x000fe40000011615 */
[----:B------:R-:W-:-:S02]  /*20d0*/  PLOP3.LUT P0, PT, P0, P1, PT, 0xf8, 0x8f ;  /* 0x00000000008f781c */ /* 0x000fc40000703f70 */
[----:B------:R-:W-:Y:S02]  /*20e0*/  SHF.R.U32.HI R26, RZ, 0x1, R24 ;  /* 0x00000001ff1a7819 */ /* 0x000fe40000011618 */
[----:B------:R-:W-:-:S04]  /*20f0*/  SEL R3, RZ, 0x1, !P0 ;  /* 0x00000001ff037807 */ /* 0x000fc80004000000 */
[----:B------:R-:W-:-:S04]  /*2100*/  LOP3.LUT R3, R3, 0x1, R26, 0xf8, !PT ;  /* 0x0000000103037812 */ /* 0x000fc800078ef81a */
[----:B------:R-:W-:-:S05]  /*2110*/  LOP3.LUT R3, R3, R24, RZ, 0xc0, !PT ;  /* 0x0000001803037212 */ /* 0x000fca00078ec0ff */
[----:B------:R-:W-:-:S05]  /*2120*/  IMAD.IADD R3, R26, 0x1, R3 ;  /* 0x000000011a037824 */ /* 0x000fca00078e0203 */
[----:B------:R-:W-:Y:S01]  /*2130*/  LOP3.LUT R0, R3, R0, RZ, 0xfc, !PT ;  /* 0x0000000003007212 */ /* 0x000fe200078efcff */
[----:B------:R-:W-:Y:S06]  /*2140*/  BRA `(.L_x_44) ;  /* 0x0000000000107947 */ /* 0x000fec0003800000 */
.L_x_43:
[----:B------:R-:W-:-:S04]  /*2150*/  LOP3.LUT R0, R0, 0x80000000, RZ, 0xc0, !PT ;  /* 0x8000000000007812 */ /* 0x000fc800078ec0ff */
[----:B------:R-:W-:Y:S01]  /*2160*/  LOP3.LUT R0, R0, 0x7f800000, RZ, 0xfc, !PT ;  /* 0x7f80000000007812 */ /* 0x000fe200078efcff */
[----:B------:R-:W-:Y:S06]  /*2170*/  BRA `(.L_x_44) ;  /* 0x0000000000047947 */ /* 0x000fec0003800000 */
.L_x_42:
[----:B------:R-:W-:-:S07]  /*2180*/  IMAD R0, R26, 0x800000, R0 ;  /* 0x008000001a007824 */ /* 0x000fce00078e0200 */
.L_x_44:
[----:B------:R-:W-:Y:S05]  /*2190*/  BSYNC.RECONVERGENT B6 ;  /* 0x0000000000067941 */ /* 0x000fea0003800200 */
.L_x_41:
[----:B------:R-:W-:Y:S05]  /*21a0*/  BRA `(.L_x_45) ;  /* 0x0000000000207947 */ /* 0x000fea0003800000 */
.L_x_40:
[----:B------:R-:W-:-:S04]  /*21b0*/  LOP3.LUT R0, R3, 0x80000000, R0, 0x48, !PT ;  /* 0x8000000003007812 */ /* 0x000fc800078e4800 */
[----:B------:R-:W-:Y:S01]  /*21c0*/  LOP3.LUT R0, R0, 0x7f800000, RZ, 0xfc, !PT ;  /* 0x7f80000000007812 */ /* 0x000fe200078efcff */
[----:B------:R-:W-:Y:S06]  /*21d0*/  BRA `(.L_x_45) ;  /* 0x0000000000147947 */ /* 0x000fec0003800000 */
.L_x_39:
[----:B------:R-:W-:Y:S01]  /*21e0*/  LOP3.LUT R0, R3, 0x80000000, R0, 0x48, !PT ;  /* 0x8000000003007812 */ /* 0x000fe200078e4800 */
[----:B------:R-:W-:Y:S06]  /*21f0*/  BRA `(.L_x_45) ;  /* 0x00000000000c7947 */ /* 0x000fec0003800000 */
.L_x_38:
[----:B------:R-:W0:Y:S01]  /*2200*/  MUFU.RSQ R0, -QNAN ;  /* 0xffc0000000007908 */ /* 0x000e220000001400 */
[----:B------:R-:W-:Y:S05]  /*2210*/  BRA `(.L_x_45) ;  /* 0x0000000000047947 */ /* 0x000fea0003800000 */
.L_x_37:
[----:B------:R-:W-:-:S07]  /*2220*/  FADD.FTZ R0, R0, R3 ;  /* 0x0000000300007221 */ /* 0x000fce0000010000 */
.L_x_45:
[----:B------:R-:W-:Y:S05]  /*2230*/  BSYNC.RECONVERGENT B5 ;  /* 0x0000000000057941 */ /* 0x000fea0003800200 */
.L_x_35:
[----:B------:R-:W-:-:S04]  /*2240*/  IMAD.MOV.U32 R19, RZ, RZ, 0x0 ;  /* 0x00000000ff137424 */ /* 0x000fc800078e00ff */
[----:B0-----:R-:W-:Y:S05]  /*2250*/  RET.REL.NODEC R18 `(_Z30comprehensive_alignment_kernelPKcPKiS2_iS0_PKjPKmiPfS7_Pif) ;  /* 0xffffffdc12687950 */ /* 0x001fea0003c3ffff */
.L_x_46:
        /* <DEDUP_REMOVED lines=10> */
.L_x_99:


//--------------------- .text._Z23paired_alignment_kernelPKcS0_PKiS2_iS0_PKjPKmiPfS7_PiS8_S7_f --------------------------
	.section	.text._Z23paired_alignment_kernelPKcS0_PKiS2_iS0_PKjPKmiPfS7_PiS8_S7_f,"ax",@progbits
	.align	128
        .global         _Z23paired_alignment_kernelPKcS0_PKiS2_iS0_PKjPKmiPfS7_PiS8_S7_f
        .type           _Z23paired_alignment_kernelPKcS0_PKiS2_iS0_PKjPKmiPfS7_PiS8_S7_f,@function
        .size           _Z23paired_alignment_kernelPKcS0_PKiS2_iS0_PKjPKmiPfS7_PiS8_S7_f,(.L_x_100 - _Z23paired_alignment_kernelPKcS0_PKiS2_iS0_PKjPKmiPfS7_PiS8_S7_f)
        .other          _Z23paired_alignment_kernelPKcS0_PKiS2_iS0_PKjPKmiPfS7_PiS8_S7_f,@"STO_CUDA_ENTRY STV_DEFAULT"
_Z23paired_alignment_kernelPKcS0_PKiS2_iS0_PKjPKmiPfS7_PiS8_S7_f:
.text._Z23paired_alignment_kernelPKcS0_PKiS2_iS0_PKjPKmiPfS7_PiS8_S7_f:
[----:B------:R-:W-:Y:S01]  /*0000*/  LDC R1, c[0x0][0x37c] ;  /* 0x0000df00ff017b82 */ /* 0x000fe20000000800 */
[----:B------:R-:W0:Y:S07]  /*0010*/  S2R R4, SR_TID.X ;  /* 0x0000000000047919 */ /* 0x000e2e0000002100 */
[----:B------:R-:W1:Y:S01]  /*0020*/  S2UR UR5, SR_CgaCtaId ;  /* 0x00000000000579c3 */ /* 0x000e620000008800 */
[----:B------:R-:W-:Y:S01]  /*0030*/  UMOV UR4, 0x400 ;  /* 0x0000040000047882 */ /* 0x000fe20000000000 */
[----:B------:R-:W-:Y:S06]  /*0040*/  BSSY.RECONVERGENT B1, `(.L_x_47) ;  /* 0x00001e8000017945 */ /* 0x000fec0003800200 */
[----:B------:R-:W2:Y:S08]  /*0050*/  LDC R9, c[0x0][0x3c0] ;  /* 0x0000f000ff097b82 */ /* 0x000eb00000000800 */
[----:B------:R-:W3:Y:S01]  /*0060*/  S2UR UR6, SR_CTAID.X ;  /* 0x00000000000679c3 */ /* 0x000ee20000002500 */
[----:B-1----:R-:W-:-:S07]  /*0070*/  ULEA UR4, UR5, UR4, 0x18 ;  /* 0x0000000405047291 */ /* 0x002fce000f8ec0ff */
[----:B------:R-:W3:Y:S01]  /*0080*/  LDC R39, c[0x0][0x360] ;  /* 0x0000d800ff277b82 */ /* 0x000ee20000000800 */
[C---:B0-----:R-:W-:Y:S02]  /*0090*/  LEA R0, R4.reuse, UR4, 0x2 ;  /* 0x0000000404007c11 */ /* 0x041fe4000f8e10ff */
[----:B--2---:R-:W-:Y:S01]  /*00a0*/  ISETP.GE.U32.AND P0, PT, R4, R9, PT ;  /* 0x000000090400720c */ /* 0x004fe20003f06070 */
[----:B------:R-:W0:-:S12]  /*00b0*/  LDCU UR4, c[0x0][0x3a0] ;  /* 0x00007400ff0477ac */ /* 0x000e180008000800 */
[----:B------:R-:W-:Y:S01]  /*00c0*/  @!P0 IMAD R2, R9, 0x4, R0 ;  /* 0x0000000409028824 */ /* 0x000fe200078e0200 */
[----:B------:R1:W-:Y:S01]  /*00d0*/  @!P0 STS [R0], RZ ;  /* 0x000000ff00008388 */ /* 0x0003e20000000800 */
[----:B---3--:R-:W-:Y:S01]  /*00e0*/  IMAD R39, R39, UR6, R4 ;  /* 0x0000000627277c24 */ /* 0x008fe2000f8e0204 */
[----:B------:R-:W2:Y:S01]  /*00f0*/  LDCU.64 UR6, c[0x0][0x358] ;  /* 0x00006b00ff0677ac */ /* 0x000ea20008000a00 */
[----:B------:R-:W-:Y:S01]  /*0100*/  @!P0 IMAD R3, R9, 0x4, R2 ;  /* 0x0000000409038824 */ /* 0x000fe200078e0202 */
[----:B------:R1:W-:Y:S04]  /*0110*/  @!P0 STS [R2], RZ ;  /* 0x000000ff02008388 */ /* 0x0003e80000000800 */
[----:B------:R1:W-:Y:S01]  /*0120*/  @!P0 STS [R3], RZ ;  /* 0x000000ff03008388 */ /* 0x0003e20000000800 */
[----:B------:R-:W-:Y:S01]  /*0130*/  BAR.SYNC.DEFER_BLOCKING 0x0 ;  /* 0x0000000000007b1d */ /* 0x000fe20000010000 */
[----:B0-----:R-:W-:-:S13]  /*0140*/  ISETP.GE.AND P0, PT, R39, UR4, PT ;  /* 0x0000000427007c0c */ /* 0x001fda000bf06270 */
[----:B-12---:R-:W-:Y:S05]  /*0150*/  @P0 BRA `(.L_x_48) ;  /* 0x0000001c00580947 */ /* 0x006fea0003800000 */
[----:B------:R-:W0:Y:S01]  /*0160*/  LDC.64 R2, c[0x0][0x398] ;  /* 0x0000e600ff027b82 */ /* 0x000e220000000a00 */
[----:B------:R-:W-:Y:S01]  /*0170*/  ISETP.GE.AND P1, PT, R9, 0x1, PT ;  /* 0x000000010900780c */ /* 0x000fe20003f26270 */
[----:B------:R-:W-:Y:S01]  /*0180*/  IMAD.SHL.U32 R7, R39, 0x2, RZ ;  /* 0x0000000227077824 */ /* 0x000fe200078e00ff */
[----:B------:R-:W-:Y:S01]  /*0190*/  PLOP3.LUT P0, PT, PT, PT, PT, 0x80, 0x8 ;  /* 0x000000000008781c */ /* 0x000fe20003f0f070 */
[----:B------:R-:W-:Y:S01]  /*01a0*/  IMAD.MOV.U32 R38, RZ, RZ, -0x1 ;  /* 0xffffffffff267424 */ /* 0x000fe200078e00ff */
[----:B------:R-:W-:-:S03]  /*01b0*/  CS2R R36, SRZ ;  /* 0x0000000000247805 */ /* 0x000fc6000001ff00 */
[----:B------:R-:W1:Y:S01]  /*01c0*/  LDC.64 R4, c[0x0][0x390] ;  /* 0x0000e400ff047b82 */ /* 0x000e620000000a00 */
[----:B0-----:R-:W-:-:S04]  /*01d0*/  IMAD.WIDE R2, R7, 0x4, R2 ;  /* 0x0000000407027825 */ /* 0x001fc800078e0202 */
[----:B-1----:R-:W-:Y:S01]  /*01e0*/  IMAD.WIDE R4, R7, 0x4, R4 ;  /* 0x0000000407047825 */ /* 0x002fe200078e0204 */
[----:B------:R-:W-:Y:S06]  /*01f0*/  @!P1 BRA `(.L_x_49) ;  /* 0x0000001800809947 */ /* 0x000fec0003800000 */
[----:B------:R-:W2:Y:S01]  /*0200*/  LDG.E R34, desc[UR6][R4.64] ;  /* 0x0000000604227981 */ /* 0x000ea2000c1e1900 */
[----:B------:R-:W0:Y:S01]  /*0210*/  LDC.64 R26, c[0x0][0x3b8] ;  /* 0x0000ee00ff1a7b82 */ /* 0x000e220000000a00 */
[----:B------:R-:W1:Y:S02]  /*0220*/  LDCU.64 UR4, c[0x0][0x380] ;  /* 0x00007000ff0477ac */ /* 0x000e640008000a00 */
[----:B------:R-:W3:Y:S04]  /*0230*/  LDG.E R33, desc[UR6][R4.64+0x4] ;  /* 0x0000040604217981 */ /* 0x000ee8000c1e1900 */
[----:B------:R-:W1:Y:S04]  /*0240*/  LDG.E R35, desc[UR6][R2.64] ;  /* 0x0000000602237981 */ /* 0x000e68000c1e1900 */
[----:B------:R-:W4:Y:S04]  /*0250*/  LDG.E R25, desc[UR6][R2.64+0x4] ;  /* 0x0000040602197981 */ /* 0x000f28000c1e1900 */
[----:B0-----:R-:W5:Y:S01]  /*0260*/  LDG.E.64 R26, desc[UR6][R26.64] ;  /* 0x000000061a1a7981 */ /* 0x001f62000c1e1b00 */
[----:B------:R-:W-:Y:S01]  /*0270*/  IMAD.MOV.U32 R38, RZ, RZ, -0x1 ;  /* 0xffffffffff267424 */ /* 0x000fe200078e00ff */
[----:B------:R-:W-:-:S02]  /*0280*/  PRMT R21, RZ, 0x7610, R21 ;  /* 0x00007610ff157816 */ /* 0x000fc40000000015 */
[----:B------:R-:W-:Y:S01]  /*0290*/  CS2R R36, SRZ ;  /* 0x0000000000247805 */ /* 0x000fe2000001ff00 */
[----:B------:R-:W-:Y:S01]  /*02a0*/  IMAD.MOV.U32 R20, RZ, RZ, RZ ;  /* 0x000000ffff147224 */ /* 0x000fe200078e00ff */
[----:B--2---:R-:W-:-:S04]  /*02b0*/  VIMNMX R22, PT, PT, R34, 0x32, PT ;  /* 0x0000003222167848 */ /* 0x004fc80003fe0100 */
[----:B------:R-:W-:-:S04]  /*02c0*/  LOP3.LUT R0, R22, 0xffff, RZ, 0xc0, !PT ;  /* 0x0000ffff16007812 */ /* 0x000fc800078ec0ff */
[----:B------:R-:W-:Y:S02]  /*02d0*/  SHF.R.U32.HI R0, RZ, 0x3, R0 ;  /* 0x00000003ff007819 */ /* 0x000fe40000011600 */
[----:B---3--:R-:W-:-:S03]  /*02e0*/  VIMNMX R19, PT, PT, R33, 0x32, PT ;  /* 0x0000003221137848 */ /* 0x008fc60003fe0100 */
[----:B------:R-:W-:Y:S01]  /*02f0*/  IMAD.SHL.U32 R0, R0, 0x8, RZ ;  /* 0x0000000800007824 */ /* 0x000fe200078e00ff */
[----:B-1----:R-:W-:Y:S02]  /*0300*/  IADD3 R24, P0, PT, R35, UR4, RZ ;  /* 0x0000000423187c10 */ /* 0x002fe4000ff1e0ff */
[----:B------:R-:W-:Y:S02]  /*0310*/  LOP3.LUT R16, R19, 0x7, RZ, 0xc0, !PT ;  /* 0x0000000713107812 */ /* 0x000fe400078ec0ff */
[----:B------:R-:W-:Y:S02]  /*0320*/  LOP3.LUT R8, R0, 0x38, RZ, 0xe2, !PT ;  /* 0x0000003800087812 */ /* 0x000fe400078ee2ff */
[----:B------:R-:W-:Y:S02]  /*0330*/  SHF.R.S32.HI R32, RZ, 0x1f, R35 ;  /* 0x0000001fff207819 */ /* 0x000fe40000011423 */
[----:B------:R-:W-:Y:S01]  /*0340*/  IADD3 R24, P1, PT, R24, 0x3, RZ ;  /* 0x0000000318187810 */ /* 0x000fe20007f3e0ff */
[----:B------:R-:W-:Y:S01]  /*0350*/  VIADD R9, R16, 0xffffffff ;  /* 0xffffffff10097836 */ /* 0x000fe20000000000 */
[----:B----4-:R-:W-:Y:S01]  /*0360*/  SHF.R.S32.HI R18, RZ, 0x1f, R25 ;  /* 0x0000001fff127819 */ /* 0x010fe20000011419 */
[----:B------:R-:W-:Y:S01]  /*0370*/  IMAD.MOV R8, RZ, RZ, -R8 ;  /* 0x000000ffff087224 */ /* 0x000fe200078e0a08 */
[----:B------:R-:W-:-:S02]  /*0380*/  IADD3.X R23, PT, PT, RZ, UR5, R32, P1, P0 ;  /* 0x00000005ff177c10 */ /* 0x000fc40008fe0420 */
[----:B------:R-:W-:Y:S02]  /*0390*/  SHF.R.S32.HI R17, RZ, 0x1f, R34 ;  /* 0x0000001fff117819 */ /* 0x000fe40000011422 */
[C---:B------:R-:W-:Y:S02]  /*03a0*/  LOP3.LUT R15, R19.reuse, 0x3, RZ, 0xc0, !PT ;  /* 0x00000003130f7812 */ /* 0x040fe400078ec0ff */
[----:B------:R-:W-:Y:S02]  /*03b0*/  LOP3.LUT R14, R19, 0x38, RZ, 0xc0, !PT ;  /* 0x00000038130e7812 */ /* 0x000fe400078ec0ff */
[----:B------:R-:W-:Y:S02]  /*03c0*/  I2FP.F32.S32 R13, R22 ;  /* 0x00000016000d7245 */ /* 0x000fe40000201400 */
[C---:B------:R-:W-:Y:S02]  /*03d0*/  LOP3.LUT R12, R22.reuse, 0x7, RZ, 0xc0, !PT ;  /* 0x00000007160c7812 */ /* 0x040fe400078ec0ff */
[----:B------:R-:W-:-:S02]  /*03e0*/  LOP3.LUT R11, R22, 0x3, RZ, 0xc0, !PT ;  /* 0x00000003160b7812 */ /* 0x000fc400078ec0ff */
[----:B------:R-:W-:-:S07]  /*03f0*/  LOP3.LUT R10, R22, 0x38, RZ, 0xc0, !PT ;  /* 0x00000038160a7812 */ /* 0x000fce00078ec0ff */
.L_x_80:
[----:B------:R-:W0:Y:S01]  /*0400*/  LDC.64 R2, c[0x0][0x3b8] ;  /* 0x0000ee00ff027b82 */ /* 0x000e220000000a00 */
[----:B------:R-:W1:Y:S01]  /*0410*/  LDCU UR4, c[0x0][0x3c0] ;  /* 0x00007800ff0477ac */ /* 0x000e620008000800 */
[----:B0-----:R-:W-:-:S06]  /*0420*/  IMAD.WIDE.U32 R2, R20, 0x8, R2 ;  /* 0x0000000814027825 */ /* 0x001fcc00078e0002 */
[----:B------:R-:W2:Y:S01]  /*0430*/  LDG.E.64 R2, desc[UR6][R2.64+0x8] ;  /* 0x0000080602027981 */ /* 0x000ea2000c1e1b00 */
[----:B------:R-:W-:Y:S01]  /*0440*/  VIMNMX R5, PT, PT, R33, R34, !PT ;  /* 0x0000002221057248 */ /* 0x000fe20007fe0100 */
[----:B------:R-:W-:Y:S01]  /*0450*/  VIADD R0, R20, 0x1 ;  /* 0x0000000114007836 */ /* 0x000fe20000000000 */
[----:B------:R-:W-:Y:S01]  /*0460*/  BSSY.RECONVERGENT B0, `(.L_x_50) ;  /* 0x0000176000007945 */ /* 0x000fe20003800200 */
[----:B-----5:R-:W-:Y:S02]  /*0470*/  IMAD.MOV.U32 R6, RZ, RZ, R26 ;  /* 0x000000ffff067224 */ /* 0x020fe400078e001a */
[----:B------:R-:W-:Y:S01]  /*0480*/  IMAD.MOV.U32 R41, RZ, RZ, R27 ;  /* 0x000000ffff297224 */ /* 0x000fe200078e001b */
[----:B-1----:R-:W-:Y:S01]  /*0490*/  ISETP.NE.AND P2, PT, R0, UR4, PT ;  /* 0x0000000400007c0c */ /* 0x002fe2000bf45270 */
[----:B------:R-:W-:Y:S02]  /*04a0*/  IMAD.MOV.U32 R7, RZ, RZ, R20 ;  /* 0x000000ffff077224 */ /* 0x000fe400078e0014 */
[----:B------:R-:W-:Y:S01]  /*04b0*/  IMAD.MOV.U32 R20, RZ, RZ, R0 ;  /* 0x000000ffff147224 */ /* 0x000fe200078e0000 */
[----:B--2---:R-:W-:Y:S01]  /*04c0*/  IADD3 R30, P1, PT, R2, -R26, RZ ;  /* 0x8000001a021e7210 */ /* 0x004fe20007f3e0ff */
[----:B------:R-:W-:-:S03]  /*04d0*/  IMAD.MOV.U32 R26, RZ, RZ, R2 ;  /* 0x000000ffff1a7224 */ /* 0x000fc600078e0002 */
[----:B------:R-:W-:Y:S01]  /*04e0*/  ISETP.GE.U32.AND P0, PT, R30, R5, PT ;  /* 0x000000051e00720c */ /* 0x000fe20003f06070 */
[----:B------:R-:W-:Y:S01]  /*04f0*/  IMAD.X R40, R3, 0x1, ~R27, P1 ;  /* 0x0000000103287824 */ /* 0x000fe200008e0e1b */
[----:B------:R-:W-:Y:S01]  /*0500*/  SHF.R.S32.HI R5, RZ, 0x1f, R5 ;  /* 0x0000001fff057819 */ /* 0x000fe20000011405 */
[----:B------:R-:W-:-:S03]  /*0510*/  IMAD.MOV.U32 R27, RZ, RZ, R3 ;  /* 0x000000ffff1b7224 */ /* 0x000fc600078e0003 */
[----:B------:R-:W-:-:S13]  /*0520*/  ISETP.GE.U32.AND.EX P0, PT, R40, R5, PT, P0 ;  /* 0x000000052800720c */ /* 0x000fda0003f06100 */
[----:B------:R-:W-:Y:S05]  /*0530*/  @!P0 BRA `(.L_x_51) ;  /* 0x0000001400a08947 */ /* 0x000fea0003800000 */
[----:B------:R-:W0:Y:S01]  /*0540*/  LDCU.64 UR4, c[0x0][0x3a8] ;  /* 0x00007500ff0477ac */ /* 0x000e220008000a00 */
[----:B------:R-:W-:Y:S01]  /*0550*/  IMAD.WIDE.U32 R4, R40, 0x3886594b, RZ ;  /* 0x3886594b28047825 */ /* 0x000fe200078e00ff */
[----:B------:R-:W-:Y:S01]  /*0560*/  BSSY.RECONVERGENT B2, `(.L_x_52) ;  /* 0x00000b0000027945 */ /* 0x000fe20003800200 */
[----:B------:R-:W-:Y:S02]  /*0570*/  CS2R R42, SRZ ;  /* 0x00000000002a7805 */ /* 0x000fe4000001ff00 */
[----:B------:R-:W-:-:S04]  /*0580*/  IMAD.WIDE.U32 R28, R30, 0x3886594b, RZ ;  /* 0x3886594b1e1c7825 */ /* 0x000fc800078e00ff */
[----:B------:R-:W-:-:S04]  /*0590*/  IMAD.WIDE.U32 R4, P0, R30, 0x346dc5d6, R4 ;  /* 0x346dc5d61e047825 */ /* 0x000fc80007800004 */
[----:B------:R-:W-:Y:S01]  /*05a0*/  IMAD.X R3, RZ, RZ, RZ, P0 ;  /* 0x000000ffff037224 */ /* 0x000fe200000e06ff */
[----:B------:R-:W-:Y:S01]  /*05b0*/  IADD3 RZ, P1, PT, R29, R4, RZ ;  /* 0x000000041dff7210 */ /* 0x000fe20007f3e0ff */
[----:B------:R-:W-:Y:S02]  /*05c0*/  IMAD.MOV.U32 R2, RZ, RZ, R5 ;  /* 0x000000ffff027224 */ /* 0x000fe400078e0005 */
[----:B------:R-:W-:Y:S01]  /*05d0*/  IMAD.MOV.U32 R4, RZ, RZ, RZ ;  /* 0x000000ffff047224 */ /* 0x000fe200078e00ff */
[----:B0-----:R-:W-:Y:S01]  /*05e0*/  IADD3 R6, P0, PT, R6, UR4, RZ ;  /* 0x0000000406067c10 */ /* 0x001fe2000ff1e0ff */
[----:B------:R-:W-:Y:S01]  /*05f0*/  IMAD.WIDE.U32.X R2, R40, 0x346dc5d6, R2, P1 ;  /* 0x346dc5d628027825 */ /* 0x000fe200008e0402 */
[----:B------:R-:W-:Y:S02]  /*0600*/  IADD3 R31, P1, PT, -R34, R30, RZ ;  /* 0x0000001e221f7210 */ /* 0x000fe40007f3e1ff */
[----:B------:R-:W-:Y:S02]  /*0610*/  IADD3.X R5, PT, PT, R41, UR5, RZ, P0, !PT ;  /* 0x0000000529057c10 */ /* 0x000fe400087fe4ff */
[----:B------:R-:W-:Y:S01]  /*0620*/  IADD3 R41, P0, PT, R6, 0x3, RZ ;  /* 0x0000000306297810 */ /* 0x000fe20007f1e0ff */
[----:B------:R-:W-:Y:S01]  /*0630*/  IMAD.X R45, R40, 0x1, ~R17, P1 ;  /* 0x00000001282d7824 */ /* 0x000fe200008e0e11 */
[----:B------:R-:W-:Y:S01]  /*0640*/  SHF.R.U64 R2, R2, 0xb, R3 ;  /* 0x0000000b02027819 */ /* 0x000fe20000001203 */
[----:B------:R-:W-:-:S02]  /*0650*/  IMAD.MOV.U32 R3, RZ, RZ, RZ ;  /* 0x000000ffff037224 */ /* 0x000fc400078e00ff */
[----:B------:R-:W-:Y:S01]  /*0660*/  IMAD.X R47, RZ, RZ, R5, P0 ;  /* 0x000000ffff2f7224 */ /* 0x000fe200000e0605 */
[----:B------:R-:W-:-:S07]  /*0670*/  VIMNMX R2, PT, PT, R2, 0x64, !PT ;  /* 0x0000006402027848 */ /* 0x000fce0007fe0100 */
.L_x_65:
[----:B------:R-:W-:Y:S01]  /*0680*/  ISETP.GE.AND P0, PT, R34, 0x1, PT ;  /* 0x000000012200780c */ /* 0x000fe20003f06270 */
[----:B------:R-:W-:Y:S01]  /*0690*/  BSSY.RECONVERGENT B3, `(.L_x_53) ;  /* 0x0000086000037945 */ /* 0x000fe20003800200 */
[----:B------:R-:W-:-:S11]  /*06a0*/  IMAD.MOV.U32 R53, RZ, RZ, RZ ;  /* 0x000000ffff357224 */ /* 0x000fd600078e00ff */
[----:B------:R-:W-:Y:S05]  /*06b0*/  @!P0 BRA `(.L_x_54) ;  /* 0x00000008000c8947 */ /* 0x000fea0003800000 */
[----:B------:R-:W-:Y:S01]  /*06c0*/  ISETP.GE.AND P0, PT, R34, 0x8, PT ;  /* 0x000000082200780c */ /* 0x000fe20003f06270 */
[----:B------:R-:W-:Y:S01]  /*06d0*/  BSSY.RECONVERGENT B4, `(.L_x_55) ;  /* 0x000003c000047945 */ /* 0x000fe20003800200 */
[----:B------:R-:W-:Y:S02]  /*06e0*/  IMAD.MOV.U32 R0, RZ, RZ, RZ ;  /* 0x000000ffff007224 */ /* 0x000fe400078e00ff */
[----:B------:R-:W-:-:S09]  /*06f0*/  IMAD.MOV.U32 R44, RZ, RZ, RZ ;  /* 0x000000ffff2c7224 */ /* 0x000fd200078e00ff */
[----:B------:R-:W-:Y:S05]  /*0700*/  @!P0 BRA `(.L_x_56) ;  /* 0x0000000000e08947 */ /* 0x000fea0003800000 */
[----:B------:R-:W-:Y:S01]  /*0710*/  IADD3 R48, P0, PT, R43, R41, RZ ;  /* 0x000000292b307210 */ /* 0x000fe20007f1e0ff */
[----:B------:R-:W-:Y:S01]  /*0720*/  BSSY.RECONVERGENT B5, `(.L_x_57) ;  /* 0x0000035000057945 */ /* 0x000fe20003800200 */
[----:B------:R-:W-:Y:S02]  /*0730*/  IMAD.MOV.U32 R44, RZ, RZ, RZ ;  /* 0x000000ffff2c7224 */ /* 0x000fe400078e00ff */
[----:B------:R-:W-:Y:S02]  /*0740*/  IMAD.MOV.U32 R28, RZ, RZ, R24 ;  /* 0x000000ffff1c7224 */ /* 0x000fe400078e0018 */
[----:B------:R-:W-:Y:S02]  /*0750*/  IMAD.MOV.U32 R29, RZ, RZ, R23 ;  /* 0x000000ffff1d7224 */ /* 0x000fe400078e0017 */
[----:B------:R-:W-:Y:S02]  /*0760*/  IMAD.MOV.U32 R0, RZ, RZ, R8 ;  /* 0x000000ffff007224 */ /* 0x000fe400078e0008 */
[----:B------:R-:W-:-:S07]  /*0770*/  IMAD.X R49, R42, 0x1, R47, P0 ;  /* 0x000000012a317824 */ /* 0x000fce00000e062f */
.L_x_58:
[----:B------:R-:W2:Y:S04]  /*0780*/  LDG.E.U8 R46, desc[UR6][R28.64+-0x3] ;  /* 0xfffffd061c2e7981 */ /* 0x000ea8000c1e1100 */
[----:B------:R-:W2:Y:S04]  /*0790*/  LDG.E.U8 R51, desc[UR6][R48.64+-0x3] ;  /* 0xfffffd0630337981 */ /* 0x000ea8000c1e1100 */
[----:B------:R-:W3:Y:S04]  /*07a0*/  LDG.E.U8 R50, desc[UR6][R28.64+-0x2] ;  /* 0xfffffe061c327981 */ /* 0x000ee8000c1e1100 */
[----:B------:R-:W3:Y:S01]  /*07b0*/  LDG.E.U8 R53, desc[UR6][R48.64+-0x2] ;  /* 0xfffffe0630357981 */ /* 0x000ee2000c1e1100 */
[----:B--2---:R-:W-:Y:S01]  /*07c0*/  ISETP.NE.AND P0, PT, R46, R51, PT ;  /* 0x000000332e00720c */ /* 0x004fe20003f05270 */
[----:B------:R-:W-:-:S02]  /*07d0*/  VIADD R46, R44, 0x1 ;  /* 0x000000012c2e7836 */ /* 0x000fc40000000000 */
[----:B------:R-:W2:Y:S10]  /*07e0*/  LDG.E.U8 R51, desc[UR6][R48.64+-0x1] ;  /* 0xffffff0630337981 */ /* 0x000eb4000c1e1100 */
[----:B------:R-:W-:Y:S01]  /*07f0*/  @P0 IMAD.MOV R46, RZ, RZ, R44 ;  /* 0x000000ffff2e0224 */ /* 0x000fe200078e022c */
[----:B---3--:R-:W-:-:S02]  /*0800*/  ISETP.NE.AND P0, PT, R50, R53, PT ;  /* 0x000000353200720c */ /* 0x008fc40003f05270 */
[----:B------:R-:W3:Y:S01]  /*0810*/  LDG.E.U8 R50, desc[UR6][R28.64] ;  /* 0x000000061c327981 */ /* 0x000ee2000c1e1100 */
[----:B------:R-:W-:-:S03]  /*0820*/  VIADD R44, R46, 0x1 ;  /* 0x000000012e2c7836 */ /* 0x000fc60000000000 */
[----:B------:R-:W3:Y:S07]  /*0830*/  LDG.E.U8 R53, desc[UR6][R48.64] ;  /* 0x0000000630357981 */ /* 0x000eee000c1e1100 */
[----:B------:R-:W-:Y:S02]  /*0840*/  @P0 IMAD.MOV R44, RZ, RZ, R46 ;  /* 0x000000ffff2c0224 */ /* 0x000fe400078e022e */
[----:B------:R-:W2:Y:S02]  /*0850*/  LDG.E.U8 R46, desc[UR6][R28.64+-0x1] ;  /* 0xffffff061c2e7981 */ /* 0x000ea4000c1e1100 */
[----:B--2---:R-:W-:Y:S01]  /*0860*/  ISETP.NE.AND P0, PT, R46, R51, PT ;  /* 0x000000332e00720c */ /* 0x004fe20003f05270 */
[----:B------:R-:W-:Y:S01]  /*0870*/  VIADD R46, R44, 0x1 ;  /* 0x000000012c2e7836 */ /* 0x000fe20000000000 */
[----:B------:R-:W2:Y:S11]  /*0880*/  LDG.E.U8 R51, desc[UR6][R48.64+0x1] ;  /* 0x0000010630337981 */ /* 0x000eb6000c1e1100 */
        /* <DEDUP_REMOVED lines=14> */
[----:B------:R0:W3:Y:S07]  /*0970*/  LDG.E.U8 R53, desc[UR6][R48.64+0x4] ;  /* 0x0000040630357981 */ /* 0x0000ee000c1e1100 */
[----:B------:R-:W-:Y:S02]  /*0980*/  @P0 IMAD.MOV R44, RZ, RZ, R46 ;  /* 0x000000ffff2c0224 */ /* 0x000fe400078e022e */
[----:B------:R1:W2:Y:S01]  /*0990*/  LDG.E.U8 R46, desc[UR6][R28.64+0x3] ;  /* 0x000003061c2e7981 */ /* 0x0002a2000c1e1100 */
[----:B------:R-:W-:Y:S01]  /*09a0*/  VIADD R0, R0, 0x8 ;  /* 0x0000000800007836 */ /* 0x000fe20000000000 */
[----:B0-----:R-:W-:-:S02]  /*09b0*/  IADD3 R48, P3, PT, R48, 0x8, RZ ;  /* 0x0000000830307810 */ /* 0x001fc40007f7e0ff */
[----:B-1----:R-:W-:-:S03]  /*09c0*/  IADD3 R28, P1, PT, R28, 0x8, RZ ;  /* 0x000000081c1c7810 */ /* 0x002fc60007f3e0ff */
[----:B------:R-:W-:Y:S02]  /*09d0*/  IMAD.X R49, RZ, RZ, R49, P3 ;  /* 0x000000ffff317224 */ /* 0x000fe400018e0631 */
[----:B------:R-:W-:Y:S01]  /*09e0*/  IMAD.X R29, RZ, RZ, R29, P1 ;  /* 0x000000ffff1d7224 */ /* 0x000fe200008e061d */
[----:B--2---:R-:W-:Y:S01]  /*09f0*/  ISETP.NE.AND P0, PT, R46, R51, PT ;  /* 0x000000332e00720c */ /* 0x004fe20003f05270 */
[----:B------:R-:W-:-:S12]  /*0a00*/  VIADD R46, R44, 0x1 ;  /* 0x000000012c2e7836 */ /* 0x000fd80000000000 */
[----:B------:R-:W-:Y:S01]  /*0a10*/  @P0 IMAD.MOV R46, RZ, RZ, R44 ;  /* 0x000000ffff2e0224 */ /* 0x000fe200078e022c */
[----:B---3--:R-:W-:-:S03]  /*0a20*/  ISETP.NE.AND P0, PT, R50, R53, PT ;  /* 0x000000353200720c */ /* 0x008fc60003f05270 */
[----:B------:R-:W-:-:S10]  /*0a30*/  VIADD R44, R46, 0x1 ;  /* 0x000000012e2c7836 */ /* 0x000fd40000000000 */
[----:B------:R-:W-:Y:S01]  /*0a40*/  @P0 IMAD.MOV R44, RZ, RZ, R46 ;  /* 0x000000ffff2c0224 */ /* 0x000fe200078e022e */
[----:B------:R-:W-:-:S13]  /*0a50*/  ISETP.NE.AND P0, PT, R0, RZ, PT ;  /* 0x000000ff0000720c */ /* 0x000fda0003f05270 */
[----:B------:R-:W-:Y:S05]  /*0a60*/  @P0 BRA `(.L_x_58) ;  /* 0xfffffffc00440947 */ /* 0x000fea000383ffff */
[----:B------:R-:W-:Y:S05]  /*0a70*/  BSYNC.RECONVERGENT B5 ;  /* 0x0000000000057941 */ /* 0x000fea0003800200 */
.L_x_57:
[----:B------:R-:W-:-:S07]  /*0a80*/  IMAD.MOV.U32 R0, RZ, RZ, R10 ;  /* 0x000000ffff007224 */ /* 0x000fce00078e000a */
.L_x_56:
[----:B------:R-:W-:Y:S05]  /*0a90*/  BSYNC.RECONVERGENT B4 ;  /* 0x0000000000047941 */ /* 0x000fea0003800200 */
.L_x_55:
[----:B------:R-:W-:Y:S01]  /*0aa0*/  ISETP.NE.AND P0, PT, R12, RZ, PT ;  /* 0x000000ff0c00720c */ /* 0x000fe20003f05270 */
[----:B------:R-:W-:-:S12]  /*0ab0*/  BSSY.RECONVERGENT B4, `(.L_x_59) ;  /* 0x0000042000047945 */ /* 0x000fd80003800200 */
[----:B------:R-:W-:Y:S05]  /*0ac0*/  @!P0 BRA `(.L_x_60) ;  /* 0x0000000400008947 */ /* 0x000fea0003800000 */
[----:B------:R-:W-:Y:S01]  /*0ad0*/  VIADD R28, R12, 0xffffffff ;  /* 0xffffffff0c1c7836 */ /* 0x000fe20000000000 */
[----:B------:R-:W-:Y:S01]  /*0ae0*/  BSSY.RECONVERGENT B5, `(.L_x_61) ;  /* 0x000001e000057945 */ /* 0x000fe20003800200 */
[----:B------:R-:W-:-:S03]  /*0af0*/  ISETP.NE.AND P0, PT, R11, RZ, PT ;  /* 0x000000ff0b00720c */ /* 0x000fc60003f05270 */
[----:B------:R-:W-:-:S13]  /*0b00*/  ISETP.GE.U32.AND P1, PT, R28, 0x3, PT ;  /* 0x000000031c00780c */ /* 0x000fda0003f26070 */
[----:B------:R-:W-:Y:S05]  /*0b10*/  @!P1 BRA `(.L_x_62) ;  /* 0x0000000000689947 */ /* 0x000fea0003800000 */
[----:B------:R-:W0:Y:S01]  /*0b20*/  LDCU.64 UR4, c[0x0][0x380] ;  /* 0x00007000ff0477ac */ /* 0x000e220008000a00 */
[----:B------:R-:W-:-:S04]  /*0b30*/  IADD3 R28, P4, P5, R6, R43, R0 ;  /* 0x0000002b061c7210 */ /* 0x000fc80007d9e000 */
[----:B------:R-:W-:-:S05]  /*0b40*/  IADD3.X R29, PT, PT, R5, R42, RZ, P4, P5 ;  /* 0x0000002a051d7210 */ /* 0x000fca00027ea4ff */
[----:B------:R-:W2:Y:S04]  /*0b50*/  LDG.E.U8 R51, desc[UR6][R28.64] ;  /* 0x000000061c337981 */ /* 0x000ea8000c1e1100 */
[----:B------:R-:W3:Y:S01]  /*0b60*/  LDG.E.U8 R53, desc[UR6][R28.64+0x1] ;  /* 0x000001061c357981 */ /* 0x000ee2000c1e1100 */
[----:B0-----:R-:W-:-:S04]  /*0b70*/  IADD3 R48, P1, P3, R0, UR4, R35 ;  /* 0x0000000400307c10 */ /* 0x001fc8000fb3e023 */
[----:B------:R-:W-:-:S05]  /*0b80*/  IADD3.X R49, PT, PT, RZ, UR5, R32, P1, P3 ;  /* 0x00000005ff317c10 */ /* 0x000fca0008fe6420 */
[----:B------:R-:W2:Y:S04]  /*0b90*/  LDG.E.U8 R46, desc[UR6][R48.64] ;  /* 0x00000006302e7981 */ /* 0x000ea8000c1e1100 */
[----:B------:R-:W3:Y:S01]  /*0ba0*/  LDG.E.U8 R50, desc[UR6][R48.64+0x1] ;  /* 0x0000010630327981 */ /* 0x000ee2000c1e1100 */
[----:B--2---:R-:W-:Y:S01]  /*0bb0*/  ISETP.NE.AND P1, PT, R46, R51, PT ;  /* 0x000000332e00720c */ /* 0x004fe20003f25270 */
[----:B------:R-:W-:Y:S02]  /*0bc0*/  VIADD R46, R44, 0x1 ;  /* 0x000000012c2e7836 */ /* 0x000fe40000000000 */
[----:B------:R-:W2:Y:S10]  /*0bd0*/  LDG.E.U8 R51, desc[UR6][R28.64+0x2] ;  /* 0x000002061c337981 */ /* 0x000eb4000c1e1100 */
[----:B------:R-:W-:-:S02]  /*0be0*/  @P1 IMAD.MOV R46, RZ, RZ, R44 ;  /* 0x000000ffff2e1224 */ /* 0x000fc400078e022c */
[----:B------:R-:W2:Y:S01]  /*0bf0*/  LDG.E.U8 R44, desc[UR6][R48.64+0x2] ;  /* 0x00000206302c7981 */ /* 0x000ea2000c1e1100 */
[----:B---3--:R-:W-:-:S03]  /*0c00*/  ISETP.NE.AND P1, PT, R50, R53, PT ;  /* 0x000000353200720c */ /* 0x008fc60003f25270 */
[----:B------:R-:W3:Y:S04]  /*0c10*/  LDG.E.U8 R53, desc[UR6][R28.64+0x3] ;  /* 0x000003061c357981 */ /* 0x000ee8000c1e1100 */
[----:B------:R-:W3:Y:S01]  /*0c20*/  LDG.E.U8 R50, desc[UR6][R48.64+0x3] ;  /* 0x0000030630327981 */ /* 0x000ee2000c1e1100 */
[----:B------:R-:W-:Y:S01]  /*0c30*/  VIADD R0, R0, 0x4 ;  /* 0x0000000400007836 */ /* 0x000fe20000000000 */
[----:B--2---:R-:W-:Y:S01]  /*0c40*/  ISETP.NE.AND P3, PT, R44, R51, PT ;  /* 0x000000332c00720c */ /* 0x004fe20003f65270 */
[----:B------:R-:W-:-:S03]  /*0c50*/  VIADD R44, R46, 0x1 ;  /* 0x000000012e2c7836 */ /* 0x000fc60000000000 */
[----:B------:R-:W-:Y:S01]  /*0c60*/  @P1 IMAD.MOV R44, RZ, RZ, R46 ;  /* 0x000000ffff2c1224 */ /* 0x000fe200078e022e */
[----:B---3--:R-:W-:-:S03]  /*0c70*/  ISETP.NE.AND P1, PT, R50, R53, PT ;  /* 0x000000353200720c */ /* 0x008fc60003f25270 */
[----:B------:R-:W-:-:S05]  /*0c80*/  VIADD R46, R44, 0x1 ;  /* 0x000000012c2e7836 */ /* 0x000fca0000000000 */
[----:B------:R-:W-:-:S04]  /*0c90*/  @P3 IMAD.MOV R46, RZ, RZ, R44 ;  /* 0x000000ffff2e3224 */ /* 0x000fc800078e022c */
[----:B------:R-:W-:Y:S02]  /*0ca0*/  VIADD R44, R46, 0x1 ;  /* 0x000000012e2c7836 */ /* 0x000fe40000000000 */
[----:B------:R-:W-:-:S07]  /*0cb0*/  @P1 IMAD.MOV R44, RZ, RZ, R46 ;  /* 0x000000ffff2c1224 */ /* 0x000fce00078e022e */
.L_x_62:
[----:B------:R-:W-:Y:S05]  /*0cc0*/  BSYNC.RECONVERGENT B5 ;  /* 0x0000000000057941 */ /* 0x000fea0003800200 */
.L_x_61:
[----:B------:R-:W-:Y:S05]  /*0cd0*/  @!P0 BRA `(.L_x_60) ;  /* 0x00000000007c8947 */ /* 0x000fea0003800000 */
[----:B------:R-:W-:Y:S02]  /*0ce0*/  ISETP.NE.AND P1, PT, R11, 0x1, PT ;  /* 0x000000010b00780c */ /* 0x000fe40003f25270 */
[----:B------:R-:W-:-:S11]  /*0cf0*/  LOP3.LUT P0, RZ, R22, 0x1, RZ, 0xc0, !PT ;  /* 0x0000000116ff7812 */ /* 0x000fd6000780c0ff */
[----:B------:R-:W0:Y:S01]  /*0d00*/  @P1 LDC.64 R28, c[0x0][0x380] ;  /* 0x0000e000ff1c1b82 */ /* 0x000e220000000a00 */
[----:B------:R-:W-:-:S04]  /*0d10*/  @P1 IADD3 R52, P5, P6, R6, R43, R0 ;  /* 0x0000002b06341210 */ /* 0x000fc80007ebe000 */
[----:B------:R-:W-:-:S05]  /*0d20*/  @P1 IADD3.X R53, PT, PT, R5, R42, RZ, P5, P6 ;  /* 0x0000002a05351210 */ /* 0x000fca0002fec4ff */
[----:B------:R-:W2:Y:S04]  /*0d30*/  @P1 LDG.E.U8 R46, desc[UR6][R52.64] ;  /* 0x00000006342e1981 */ /* 0x000ea8000c1e1100 */
[----:B------:R-:W3:Y:S01]  /*0d40*/  @P1 LDG.E.U8 R50, desc[UR6][R52.64+0x1] ;  /* 0x0000010634321981 */ /* 0x000ee2000c1e1100 */
[----:B0-----:R-:W-:-:S04]  /*0d50*/  @P1 IADD3 R48, P3, P4, R0, R28, R35 ;  /* 0x0000001c00301210 */ /* 0x001fc80007c7e023 */
[----:B------:R-:W-:Y:S02]  /*0d60*/  @P1 IADD3.X R49, PT, PT, RZ, R29, R32, P3, P4 ;  /* 0x0000001dff311210 */ /* 0x000fe40001fe8420 */
[----:B------:R-:W0:Y:S01]  /*0d70*/  @P0 LDC.64 R28, c[0x0][0x380] ;  /* 0x0000e000ff1c0b82 */ /* 0x000e220000000a00 */
[----:B------:R-:W-:Y:S02]  /*0d80*/  @P1 VIADD R0, R0, 0x2 ;  /* 0x0000000200001836 */ /* 0x000fe40000000000 */
[----:B------:R-:W2:Y:S04]  /*0d90*/  @P1 LDG.E.U8 R51, desc[UR6][R48.64] ;  /* 0x0000000630331981 */ /* 0x000ea8000c1e1100 */
[----:B------:R1:W3:Y:S01]  /*0da0*/  @P1 LDG.E.U8 R53, desc[UR6][R48.64+0x1] ;  /* 0x0000010630351981 */ /* 0x0002e2000c1e1100 */
[----:B0-----:R-:W-:-:S04]  /*0db0*/  @P0 IADD3 R28, P3, P4, R0, R28, R35 ;  /* 0x0000001c001c0210 */ /* 0x001fc80007c7e023 */
[----:B------:R-:W-:Y:S02]  /*0dc0*/  @P0 IADD3.X R29, PT, PT, RZ, R29, R32, P3, P4 ;  /* 0x0000001dff1d0210 */ /* 0x000fe40001fe8420 */
[----:B-1----:R-:W-:-:S03]  /*0dd0*/  @P0 IADD3 R48, P3, P4, R6, R43, R0 ;  /* 0x0000002b06300210 */ /* 0x002fc60007c7e000 */
[----:B------:R-:W4:Y:S01]  /*0de0*/  @P0 LDG.E.U8 R28, desc[UR6][R28.64] ;  /* 0x000000061c1c0981 */ /* 0x000f22000c1e1100 */
[----:B------:R-:W-:-:S05]  /*0df0*/  @P0 IADD3.X R49, PT, PT, R5, R42, RZ, P3, P4 ;  /* 0x0000002a05310210 */ /* 0x000fca0001fe84ff */
[----:B------:R-:W4:Y:S01]  /*0e00*/  @P0 LDG.E.U8 R29, desc[UR6][R48.64] ;  /* 0x00000006301d0981 */ /* 0x000f22000c1e1100 */
[----:B------:R-:W-:Y:S01]  /*0e10*/  @P1 VIADD R0, R44, 0x1 ;  /* 0x000000012c001836 */ /* 0x000fe20000000000 */
[----:B--2---:R-:W-:Y:S02]  /*0e20*/  ISETP.NE.AND P3, PT, R51, R46, P1 ;  /* 0x0000002e3300720c */ /* 0x004fe40000f65270 */
[----:B---3--:R-:W-:-:S11]  /*0e30*/  ISETP.NE.AND P4, PT, R53, R50, P1 ;  /* 0x000000323500720c */ /* 0x008fd60000f85270 */
[----:B------:R-:W-:-:S04]  /*0e40*/  @P3 IMAD.MOV R0, RZ, RZ, R44 ;  /* 0x000000ffff003224 */ /* 0x000fc800078e022c */
[----:B------:R-:W-:-:S04]  /*0e50*/  @P1 IMAD.MOV.U32 R46, RZ, RZ, R0 ;  /* 0x000000ffff2e1224 */ /* 0x000fc800078e0000 */
[----:B------:R-:W-:Y:S02]  /*0e60*/  @P1 VIADD R0, R46, 0x1 ;  /* 0x000000012e001836 */ /* 0x000fe40000000000 */
[----:B------:R-:W-:-:S04]  /*0e70*/  @P4 IMAD.MOV R0, RZ, RZ, R46 ;  /* 0x000000ffff004224 */ /* 0x000fc800078e022e */
[----:B------:R-:W-:Y:S01]  /*0e80*/  @P1 IMAD.MOV.U32 R44, RZ, RZ, R0 ;  /* 0x000000ffff2c1224 */ /* 0x000fe200078e0000 */
[----:B----4-:R-:W-:-:S03]  /*0e90*/  ISETP.NE.AND P3, PT, R28, R29, P0 ;  /* 0x0000001d1c00720c */ /* 0x010fc60000765270 */
[----:B------:R-:W-:-:S10]  /*0ea0*/  @P0 VIADD R0, R44, 0x1 ;  /* 0x000000012c000836 */ /* 0x000fd40000000000 */
[----:B------:R-:W-:-:S04]  /*0eb0*/  @P3 IMAD.MOV R0, RZ, RZ, R44 ;  /* 0x000000ffff003224 */ /* 0x000fc800078e022c */
[----:B------:R-:W-:-:S07]  /*0ec0*/  @P0 IMAD.MOV.U32 R44, RZ, RZ, R0 ;  /* 0x000000ffff2c0224 */ /* 0x000fce00078e0000 */
.L_x_60:
[----:B------:R-:W-:Y:S05]  /*0ed0*/  BSYNC.RECONVERGENT B4 ;  /* 0x0000000000047941 */ /* 0x000fea0003800200 */
.L_x_59:
[----:B------:R-:W-:-:S07]  /*0ee0*/  I2FP.F32.U32 R53, R44 ;  /* 0x0000002c00357245 */ /* 0x000fce0000201000 */
.L_x_54:
[----:B------:R-:W-:Y:S05]  /*0ef0*/  BSYNC.RECONVERGENT B3 ;  /* 0x0000000000037941 */ /* 0x000fea0003800200 */
.L_x_53:
[----:B------:R-:W0:Y:S01]  /*0f00*/  MUFU.RCP R0, R13 ;  /* 0x0000000d00007308 */ /* 0x000e220000001000 */
[----:B------:R-:W-:Y:S07]  /*0f10*/  BSSY.RECONVERGENT B3, `(.L_x_63) ;  /* 0x000000c000037945 */ /* 0x000fee0003800200 */
[----:B------:R-:W1:Y:S01]  /*0f20*/  FCHK P0, R53, R13 ;  /* 0x0000000d35007302 */ /* 0x000e620000000000 */
[----:B0-----:R-:W-:-:S04]  /*0f30*/  FFMA R29, -R13, R0, 1 ;  /* 0x3f8000000d1d7423 */ /* 0x001fc80000000100 */
[----:B------:R-:W-:-:S04]  /*0f40*/  FFMA R0, R0, R29, R0 ;  /* 0x0000001d00007223 */ /* 0x000fc80000000000 */
[----:B------:R-:W-:-:S04]  /*0f50*/  FFMA R28, R0, R53, RZ ;  /* 0x00000035001c7223 */ /* 0x000fc800000000ff */
[----:B------:R-:W-:-:S04]  /*0f60*/  FFMA R29, -R13, R28, R53 ;  /* 0x0000001c0d1d7223 */ /* 0x000fc80000000135 */
[----:B------:R-:W-:Y:S01]  /*0f70*/  FFMA R29, R0, R29, R28 ;  /* 0x0000001d001d7223 */ /* 0x000fe2000000001c */
[----:B-1----:R-:W-:Y:S06]  /*0f80*/  @!P0 BRA `(.L_x_64) ;  /* 0x0000000000108947 */ /* 0x002fec0003800000 */
[----:B------:R-:W-:Y:S01]  /*0f90*/  IMAD.MOV.U32 R49, RZ, RZ, R13 ;  /* 0x000000ffff317224 */ /* 0x000fe200078e000d */
[----:B------:R-:W-:-:S07]  /*0fa0*/  MOV R28, 0xfc0 ;  /* 0x00000fc0001c7802 */ /* 0x000fce0000000f00 */
[----:B------:R-:W-:Y:S05]  /*0fb0*/  CALL.REL.NOINC `($__internal_1_$__cuda_sm3x_div_rn_noftz_f32_slowpath) ;  /* 0x0000001000047944 */ /* 0x000fea0003c00000 */
[----:B------:R-:W-:-:S07]  /*0fc0*/  IMAD.MOV.U32 R29, RZ, RZ, R0 ;  /* 0x000000ffff1d7224 */ /* 0x000fce00078e0000 */
.L_x_64:
[----:B------:R-:W-:Y:S05]  /*0fd0*/  BSYNC.RECONVERGENT B3 ;  /* 0x0000000000037941 */ /* 0x000fea0003800200 */
.L_x_63:
[----:B------:R-:W-:-:S04]  /*0fe0*/  FSETP.GT.AND P1, PT, R29, R4, PT ;  /* 0x000000041d00720b */ /* 0x000fc80003f24000 */
[----:B------:R-:W-:Y:S02]  /*0ff0*/  SEL R3, R43, R3, P1 ;  /* 0x000000032b037207 */ /* 0x000fe40000800000 */
[----:B------:R-:W-:Y:S02]  /*1000*/  IADD3 R43, P0, PT, R2, R43, RZ ;  /* 0x0000002b022b7210 */ /* 0x000fe40007f1e0ff */
[----:B------:R-:W-:-:S03]  /*1010*/  FSEL R4, R29, R4, P1 ;  /* 0x000000041d047208 */ /* 0x000fc60000800000 */
[----:B------:R-:W-:Y:S01]  /*1020*/  IMAD.X R42, RZ, RZ, R42, P0 ;  /* 0x000000ffff2a7224 */ /* 0x000fe200000e062a */
[----:B------:R-:W-:-:S04]  /*1030*/  ISETP.GT.U32.AND P0, PT, R43, R31, PT ;  /* 0x0000001f2b00720c */ /* 0x000fc80003f04070 */
[----:B------:R-:W-:-:S13]  /*1040*/  ISETP.GT.U32.AND.EX P0, PT, R42, R45, PT, P0 ;  /* 0x0000002d2a00720c */ /* 0x000fda0003f04100 */
[----:B------:R-:W-:Y:S05]  /*1050*/  @!P0 BRA `(.L_x_65) ;  /* 0xfffffff400888947 */ /* 0x000fea000383ffff */
[----:B------:R-:W-:Y:S05]  /*1060*/  BSYNC.RECONVERGENT B2 ;  /* 0x0000000000027941 */ /* 0x000fea0003800200 */
.L_x_52:
[----:B------:R-:W-:Y:S01]  /*1070*/  IADD3 R43, P0, PT, -R33, R30, RZ ;  /* 0x0000001e212b7210 */ /* 0x000fe20007f1e1ff */
[----:B------:R-:W-:Y:S01]  /*1080*/  BSSY.RECONVERGENT B2, `(.L_x_66) ;  /* 0x00000a0000027945 */ /* 0x000fe20003800200 */
[----:B------:R-:W-:Y:S01]  /*1090*/  SHF.R.S32.HI R29, RZ, 0x1f, R33 ;  /* 0x0000001fff1d7819 */ /* 0x000fe20000011421 */
[----:B------:R-:W-:Y:S02]  /*10a0*/  IMAD.MOV.U32 R41, RZ, RZ, RZ ;  /* 0x000000ffff297224 */ /* 0x000fe400078e00ff */
[----:B------:R-:W-:Y:S02]  /*10b0*/  IMAD.MOV.U32 R42, RZ, RZ, RZ ;  /* 0x000000ffff2a7224 */ /* 0x000fe400078e00ff */
[----:B------:R-:W-:Y:S02]  /*10c0*/  IMAD.X R40, R40, 0x1, ~R29, P0 ;  /* 0x0000000128287824 */ /* 0x000fe400000e0e1d */
[----:B------:R-:W-:Y:S02]  /*10d0*/  IMAD.MOV.U32 R45, RZ, RZ, RZ ;  /* 0x000000ffff2d7224 */ /* 0x000fe400078e00ff */
[----:B------:R-:W-:-:S07]  /*10e0*/  IMAD.MOV.U32 R52, RZ, RZ, RZ ;  /* 0x000000ffff347224 */ /* 0x000fce00078e00ff */
.L_x_79:
        /* <DEDUP_REMOVED lines=9> */
[----:B------:R-:W-:Y:S01]  /*1180*/  BSSY.RECONVERGENT B5, `(.L_x_71) ;  /* 0x0000033000057945 */ /* 0x000fe20003800200 */
[----:B------:R-:W-:Y:S02]  /*1190*/  IMAD.MOV.U32 R0, RZ, RZ, RZ ;  /* 0x000000ffff007224 */ /* 0x000fe400078e00ff */
[----:B------:R-:W-:-:S07]  /*11a0*/  IMAD.MOV.U32 R44, RZ, RZ, RZ ;  /* 0x000000ffff2c7224 */ /* 0x000fce00078e00ff */
.L_x_72:
[----:B------:R-:W0:Y:S01]  /*11b0*/  LDCU.64 UR4, c[0x0][0x388] ;  /* 0x00007100ff0477ac */ /* 0x000e220008000a00 */
[----:B------:R-:W-:-:S04]  /*11c0*/  IADD3 R28, P3, P4, R6, R45, R0 ;  /* 0x0000002d061c7210 */ /* 0x000fc80007c7e000 */
[----:B------:R-:W-:-:S05]  /*11d0*/  IADD3.X R29, PT, PT, R5, R52, RZ, P3, P4 ;  /* 0x00000034051d7210 */ /* 0x000fca0001fe84ff */
[----:B------:R-:W2:Y:S04]  /*11e0*/  LDG.E.U8 R47, desc[UR6][R28.64] ;  /* 0x000000061c2f7981 */ /* 0x000ea8000c1e1100 */
[----:B------:R-:W3:Y:S01]  /*11f0*/  LDG.E.U8 R49, desc[UR6][R28.64+0x1] ;  /* 0x000001061c317981 */ /* 0x000ee2000c1e1100 */
[----:B0-----:R-:W-:-:S03]  /*1200*/  IADD3 R30, P0, P1, R0, UR4, R25 ;  /* 0x00000004001e7c10 */ /* 0x001fc6000f91e019 */
[----:B------:R-:W4:Y:S01]  /*1210*/  LDG.E.U8 R50, desc[UR6][R28.64+0x2] ;  /* 0x000002061c327981 */ /* 0x000f22000c1e1100 */
[----:B------:R-:W-:-:S03]  /*1220*/  IADD3.X R31, PT, PT, RZ, UR5, R18, P0, P1 ;  /* 0x00000005ff1f7c10 */ /* 0x000fc600087e2412 */
[----:B------:R-:W5:Y:S04]  /*1230*/  LDG.E.U8 R53, desc[UR6][R28.64+0x7] ;  /* 0x000007061c357981 */ /* 0x000f68000c1e1100 */
[----:B------:R-:W2:Y:S04]  /*1240*/  LDG.E.U8 R46, desc[UR6][R30.64] ;  /* 0x000000061e2e7981 */ /* 0x000ea8000c1e1100 */
[----:B------:R-:W3:Y:S04]  /*1250*/  LDG.E.U8 R48, desc[UR6][R30.64+0x1] ;  /* 0x000001061e307981 */ /* 0x000ee8000c1e1100 */
[----:B------:R-:W5:Y:S01]  /*1260*/  LDG.E.U8 R51, desc[UR6][R30.64+0x7] ;  /* 0x000007061e337981 */ /* 0x000f62000c1e1100 */
[----:B--2---:R-:W-:-:S03]  /*1270*/  ISETP.NE.AND P0, PT, R46, R47, PT ;  /* 0x0000002f2e00720c */ /* 0x004fc60003f05270 */
[----:B------:R-:W4:Y:S01]  /*1280*/  LDG.E.U8 R47, desc[UR6][R30.64+0x2] ;  /* 0x000002061e2f7981 */ /* 0x000f22000c1e1100 */
[----:B---3--:R-:W-:Y:S01]  /*1290*/  ISETP.NE.AND P1, PT, R48, R49, PT ;  /* 0x000000313000720c */ /* 0x008fe20003f25270 */
[----:B------:R-:W-:Y:S02]  /*12a0*/  VIADD R46, R44, 0x1 ;  /* 0x000000012c2e7836 */ /* 0x000fe40000000000 */
[----:B------:R-:W2:Y:S04]  /*12b0*/  LDG.E.U8 R49, desc[UR6][R28.64+0x4] ;  /* 0x000004061c317981 */ /* 0x000ea8000c1e1100 */
[----:B------:R-:W2:Y:S02]  /*12c0*/  LDG.E.U8 R48, desc[UR6][R30.64+0x4] ;  /* 0x000004061e307981 */ /* 0x000ea4000c1e1100 */
[----:B------:R-:W-:-:S04]  /*12d0*/  @P0 IMAD.MOV R46, RZ, RZ, R44 ;  /* 0x000000ffff2e0224 */ /* 0x000fc800078e022c */
[----:B------:R-:W-:Y:S02]  /*12e0*/  VIADD R44, R46, 0x1 ;  /* 0x000000012e2c7836 */ /* 0x000fe40000000000 */
[----:B------:R-:W-:Y:S02]  /*12f0*/  @P1 IMAD.MOV R44, RZ, RZ, R46 ;  /* 0x000000ffff2c1224 */ /* 0x000fe400078e022e */
[----:B------:R-:W3:Y:S01]  /*1300*/  LDG.E.U8 R46, desc[UR6][R30.64+0x3] ;  /* 0x000003061e2e7981 */ /* 0x000ee2000c1e1100 */
[----:B----4-:R-:W-:-:S03]  /*1310*/  ISETP.NE.AND P0, PT, R47, R50, PT ;  /* 0x000000322f00720c */ /* 0x010fc60003f05270 */
[----:B------:R-:W3:Y:S04]  /*1320*/  LDG.E.U8 R47, desc[UR6][R28.64+0x3] ;  /* 0x000003061c2f7981 */ /* 0x000ee8000c1e1100 */
[----:B------:R-:W4:Y:S01]  /*1330*/  LDG.E.U8 R50, desc[UR6][R28.64+0x6] ;  /* 0x000006061c327981 */ /* 0x000f22000c1e1100 */
[----:B--2---:R-:W-:-:S03]  /*1340*/  ISETP.NE.AND P3, PT, R48, R49, PT ;  /* 0x000000313000720c */ /* 0x004fc60003f65270 */
[----:B------:R-:W2:Y:S04]  /*1350*/  LDG.E.U8 R48, desc[UR6][R28.64+0x5] ;  /* 0x000005061c307981 */ /* 0x000ea8000c1e1100 */
[----:B------:R-:W4:Y:S01]  /*1360*/  LDG.E.U8 R49, desc[UR6][R30.64+0x6] ;  /* 0x000006061e317981 */ /* 0x000f22000c1e1100 */
[----:B---3--:R-:W-:-:S03]  /*1370*/  ISETP.NE.AND P1, PT, R46, R47, PT ;  /* 0x0000002f2e00720c */ /* 0x008fc60003f25270 */
[----:B------:R-:W2:Y:S01]  /*1380*/  LDG.E.U8 R47, desc[UR6][R30.64+0x5] ;  /* 0x000005061e2f7981 */ /* 0x000ea2000c1e1100 */
[----:B------:R-:W-:Y:S02]  /*1390*/  VIADD R46, R44, 0x1 ;  /* 0x000000012c2e7836 */ /* 0x000fe40000000000 */
[----:B------:R-:W-:-:S04]  /*13a0*/  @P0 IMAD.MOV R46, RZ, RZ, R44 ;  /* 0x000000ffff2e0224 */ /* 0x000fc800078e022c */
[----:B------:R-:W-:-:S03]  /*13b0*/  VIADD R44, R46, 0x1 ;  /* 0x000000012e2c7836 */ /* 0x000fc60000000000 */
[----:B------:R-:W-:Y:S01]  /*13c0*/  @P1 IMAD.MOV R44, RZ, RZ, R46 ;  /* 0x000000ffff2c1224 */ /* 0x000fe200078e022e */
[----:B----4-:R-:W-:-:S03]  /*13d0*/  ISETP.NE.AND P1, PT, R49, R50, PT ;  /* 0x000000323100720c */ /* 0x010fc60003f25270 */
[----:B------:R-:W-:Y:S02]  /*13e0*/  VIADD R46, R44, 0x1 ;  /* 0x000000012c2e7836 */ /* 0x000fe40000000000 */
[----:B------:R-:W-:Y:S02]  /*13f0*/  @P3 IMAD.MOV R46, RZ, RZ, R44 ;  /* 0x000000ffff2e3224 */ /* 0x000fe400078e022c */
[----:B------:R-:W-:Y:S02]  /*1400*/  VIADD R0, R0, 0x8 ;  /* 0x0000000800007836 */ /* 0x000fe40000000000 */
[----:B------:R-:W-:Y:S01]  /*1410*/  VIADD R44, R46, 0x1 ;  /* 0x000000012e2c7836 */ /* 0x000fe20000000000 */
[----:B--2---:R-:W-:-:S13]  /*1420*/  ISETP.NE.AND P0, PT, R47, R48, PT ;  /* 0x000000302f00720c */ /* 0x004fda0003f05270 */
[----:B------:R-:W-:-:S04]  /*1430*/  @P0 IMAD.MOV R44, RZ, RZ, R46 ;  /* 0x000000ffff2c0224 */ /* 0x000fc800078e022e */
[----:B------:R-:W-:Y:S02]  /*1440*/  VIADD R46, R44, 0x1 ;  /* 0x000000012c2e7836 */ /* 0x000fe40000000000 */
[----:B------:R-:W-:Y:S01]  /*1450*/  @P1 IMAD.MOV R46, RZ, RZ, R44 ;  /* 0x000000ffff2e1224 */ /* 0x000fe200078e022c */
[----:B------:R-:W-:Y:S02]  /*1460*/  ISETP.NE.AND P1, PT, R0, R14, PT ;  /* 0x0000000e0000720c */ /* 0x000fe40003f25270 */
[----:B-----5:R-:W-:Y:S01]  /*1470*/  ISETP.NE.AND P0, PT, R51, R53, PT ;  /* 0x000000353300720c */ /* 0x020fe20003f05270 */
[----:B------:R-:W-:-:S12]  /*1480*/  VIADD R44, R46, 0x1 ;  /* 0x000000012e2c7836 */ /* 0x000fd80000000000 */
[----:B------:R-:W-:Y:S01]  /*1490*/  @P0 IMAD.MOV R44, RZ, RZ, R46 ;  /* 0x000000ffff2c0224 */ /* 0x000fe200078e022e */
[----:B------:R-:W-:Y:S06]  /*14a0*/  @P1 BRA `(.L_x_72) ;  /* 0xfffffffc00401947 */ /* 0x000fec000383ffff */
[----:B------:R-:W-:Y:S05]  /*14b0*/  BSYNC.RECONVERGENT B5 ;  /* 0x0000000000057941 */ /* 0x000fea0003800200 */
.L_x_71:
[----:B------:R-:W-:-:S07]  /*14c0*/  IMAD.MOV.U32 R0, RZ, RZ, R14 ;  /* 0x000000ffff007224 */ /* 0x000fce00078e000e */
.L_x_70:
[----:B------:R-:W-:Y:S05]  /*14d0*/  BSYNC.RECONVERGENT B4 ;  /* 0x0000000000047941 */ /* 0x000fea0003800200 */
.L_x_69:
[----:B------:R-:W-:Y:S01]  /*14e0*/  ISETP.NE.AND P0, PT, R16, RZ, PT ;  /* 0x000000ff1000720c */ /* 0x000fe20003f05270 */
[----:B------:R-:W-:-:S12]  /*14f0*/  BSSY.RECONVERGENT B4, `(.L_x_73) ;  /* 0x0000041000047945 */ /* 0x000fd80003800200 */
[----:B------:R-:W-:Y:S05]  /*1500*/  @!P0 BRA `(.L_x_74) ;  /* 0x0000000000fc8947 */ /* 0x000fea0003800000 */
[----:B------:R-:W-:Y:S01]  /*1510*/  ISETP.GE.U32.AND P1, PT, R9, 0x3, PT ;  /* 0x000000030900780c */ /* 0x000fe20003f26070 */
[----:B------:R-:W-:Y:S01]  /*1520*/  BSSY.RECONVERGENT B5, `(.L_x_75) ;  /* 0x000001d000057945 */ /* 0x000fe20003800200 */
[----:B------:R-:W-:-:S11]  /*1530*/  ISETP.NE.AND P0, PT, R15, RZ, PT ;  /* 0x000000ff0f00720c */ /* 0x000fd60003f05270 */
[----:B------:R-:W-:Y:S05]  /*1540*/  @!P1 BRA `(.L_x_76) ;  /* 0x0000000000689947 */ /* 0x000fea0003800000 */
[----:B------:R-:W0:Y:S01]  /*1550*/  LDCU.64 UR4, c[0x0][0x388] ;  /* 0x00007100ff0477ac */ /* 0x000e220008000a00 */
[----:B------:R-:W-:-:S04]  /*1560*/  IADD3 R28, P4, P5, R6, R45, R0 ;  /* 0x0000002d061c7210 */ /* 0x000fc80007d9e000 */
[----:B------:R-:W-:-:S05]  /*1570*/  IADD3.X R29, PT, PT, R5, R52, RZ, P4, P5 ;  /* 0x00000034051d7210 */ /* 0x000fca00027ea4ff */
[----:B------:R-:W2:Y:S04]  /*1580*/  LDG.E.U8 R49, desc[UR6][R28.64] ;  /* 0x000000061c317981 */ /* 0x000ea8000c1e1100 */
[----:B------:R-:W3:Y:S01]  /*1590*/  LDG.E.U8 R46, desc[UR6][R28.64+0x1] ;  /* 0x000001061c2e7981 */ /* 0x000ee2000c1e1100 */
[----:B0-----:R-:W-:-:S03]  /*15a0*/  IADD3 R30, P1, P3, R0, UR4, R25 ;  /* 0x00000004001e7c10 */ /* 0x001fc6000fb3e019 */
[----:B------:R-:W4:Y:S01]  /*15b0*/  LDG.E.U8 R51, desc[UR6][R28.64+0x3] ;  /* 0x000003061c337981 */ /* 0x000f22000c1e1100 */
[----:B------:R-:W-:-:S05]  /*15c0*/  IADD3.X R31, PT, PT, RZ, UR5, R18, P1, P3 ;  /* 0x00000005ff1f7c10 */ /* 0x000fca0008fe6412 */
[----:B------:R-:W2:Y:S04]  /*15d0*/  LDG.E.U8 R48, desc[UR6][R30.64] ;  /* 0x000000061e307981 */ /* 0x000ea8000c1e1100 */
[----:B------:R-:W3:Y:S04]  /*15e0*/  LDG.E.U8 R47, desc[UR6][R30.64+0x1] ;  /* 0x000001061e2f7981 */ /* 0x000ee8000c1e1100 */
[----:B------:R-:W4:Y:S01]  /*15f0*/  LDG.E.U8 R50, desc[UR6][R30.64+0x3] ;  /* 0x000003061e327981 */ /* 0x000f22000c1e1100 */
[----:B--2---:R-:W-:-:S03]  /*1600*/  ISETP.NE.AND P1, PT, R48, R49, PT ;  /* 0x000000313000720c */ /* 0x004fc60003f25270 */
[----:B------:R-:W2:Y:S04]  /*1610*/  LDG.E.U8 R49, desc[UR6][R28.64+0x2] ;  /* 0x000002061c317981 */ /* 0x000ea8000c1e1100 */
[----:B------:R-:W2:Y:S01]  /*1620*/  LDG.E.U8 R48, desc[UR6][R30.64+0x2] ;  /* 0x000002061e307981 */ /* 0x000ea2000c1e1100 */
[----:B---3--:R-:W-:Y:S01]  /*1630*/  ISETP.NE.AND P3, PT, R47, R46, PT ;  /* 0x0000002e2f00720c */ /* 0x008fe20003f65270 */
[----:B------:R-:W-:-:S04]  /*1640*/  VIADD R46, R44, 0x1 ;  /* 0x000000012c2e7836 */ /* 0x000fc80000000000 */
[----:B------:R-:W-:-:S04]  /*1650*/  @P1 IMAD.MOV R46, RZ, RZ, R44 ;  /* 0x000000ffff2e1224 */ /* 0x000fc800078e022c */
[----:B------:R-:W-:-:S04]  /*1660*/  VIADD R44, R46, 0x1 ;  /* 0x000000012e2c7836 */ /* 0x000fc80000000000 */
[----:B------:R-:W-:Y:S01]  /*1670*/  @P3 IMAD.MOV R44, RZ, RZ, R46 ;  /* 0x000000ffff2c3224 */ /* 0x000fe200078e022e */
[----:B----4-:R-:W-:-:S03]  /*1680*/  ISETP.NE.AND P3, PT, R50, R51, PT ;  /* 0x000000333200720c */ /* 0x010fc60003f65270 */
[----:B------:R-:W-:Y:S02]  /*1690*/  VIADD R46, R44, 0x1 ;  /* 0x000000012c2e7836 */ /* 0x000fe40000000000 */
[----:B------:R-:W-:Y:S01]  /*16a0*/  VIADD R0, R0, 0x4 ;  /* 0x0000000400007836 */ /* 0x000fe20000000000 */
[----:B--2---:R-:W-:-:S13]  /*16b0*/  ISETP.NE.AND P1, PT, R48, R49, PT ;  /* 0x000000313000720c */ /* 0x004fda0003f25270 */
[----:B------:R-:W-:-:S04]  /*16c0*/  @P1 IMAD.MOV R46, RZ, RZ, R44 ;  /* 0x000000ffff2e1224 */ /* 0x000fc800078e022c */
[----:B------:R-:W-:Y:S02]  /*16d0*/  VIADD R44, R46, 0x1 ;  /* 0x000000012e2c7836 */ /* 0x000fe40000000000 */
[----:B------:R-:W-:-:S07]  /*16e0*/  @P3 IMAD.MOV R44, RZ, RZ, R46 ;  /* 0x000000ffff2c3224 */ /* 0x000fce00078e022e */
.L_x_76:
[----:B------:R-:W-:Y:S05]  /*16f0*/  BSYNC.RECONVERGENT B5 ;  /* 0x0000000000057941 */ /* 0x000fea0003800200 */
.L_x_75:
[----:B------:R-:W-:Y:S05]  /*1700*/  @!P0 BRA `(.L_x_74) ;  /* 0x00000000007c8947 */ /* 0x000fea0003800000 */
[----:B------:R-:W-:Y:S02]  /*1710*/  ISETP.NE.AND P1, PT, R15, 0x1, PT ;  /* 0x000000010f00780c */ /* 0x000fe40003f25270 */
[----:B------:R-:W-:-:S11]  /*1720*/  LOP3.LUT P0, RZ, R19, 0x1, RZ, 0xc0, !PT ;  /* 0x0000000113ff7812 */ /* 0x000fd6000780c0ff */
[----:B------:R-:W0:Y:S08]  /*1730*/  @P1 LDC.64 R28, c[0x0][0x388] ;  /* 0x0000e200ff1c1b82 */ /* 0x000e300000000a00 */
[----:B------:R-:W1:Y:S01]  /*1740*/  @P0 LDC.64 R30, c[0x0][0x388] ;  /* 0x0000e200ff1e0b82 */ /* 0x000e620000000a00 */
[----:B0-----:R-:W-:Y:S02]  /*1750*/  @P1 IADD3 R46, P3, P4, R0, R28, R25 ;  /* 0x0000001c002e1210 */ /* 0x001fe40007c7e019 */
[----:B------:R-:W-:-:S02]  /*1760*/  @P1 IADD3 R28, P5, P6, R6, R45, R0 ;  /* 0x0000002d061c1210 */ /* 0x000fc40007ebe000 */
[----:B------:R-:W-:Y:S02]  /*1770*/  @P1 IADD3.X R47, PT, PT, RZ, R29, R18, P3, P4 ;  /* 0x0000001dff2f1210 */ /* 0x000fe40001fe8412 */
[----:B------:R-:W-:-:S03]  /*1780*/  @P1 IADD3.X R29, PT, PT, R5, R52, RZ, P5, P6 ;  /* 0x00000034051d1210 */ /* 0x000fc60002fec4ff */
[----:B------:R-:W2:Y:S01]  /*1790*/  @P1 LDG.E.U8 R51, desc[UR6][R46.64] ;  /* 0x000000062e331981 */ /* 0x000ea2000c1e1100 */
[----:B------:R-:W-:-:S03]  /*17a0*/  @P1 VIADD R0, R0, 0x2 ;  /* 0x0000000200001836 */ /* 0x000fc60000000000 */
[----:B------:R-:W2:Y:S02]  /*17b0*/  @P1 LDG.E.U8 R50, desc[UR6][R28.64] ;  /* 0x000000061c321981 */ /* 0x000ea4000c1e1100 */
[----:B------:R-:W-:Y:S02]  /*17c0*/  @P0 IADD3 R48, P5, P6, R6, R45, R0 ;  /* 0x0000002d06300210 */ /* 0x000fe40007ebe000 */
[----:B------:R-:W3:Y:S01]  /*17d0*/  @P1 LDG.E.U8 R53, desc[UR6][R28.64+0x1] ;  /* 0x000001061c351981 */ /* 0x000ee2000c1e1100 */
[----:B-1----:R-:W-:-:S03]  /*17e0*/  @P0 IADD3 R30, P3, P4, R0, R30, R25 ;  /* 0x0000001e001e0210 */ /* 0x002fc60007c7e019 */
[----:B------:R-:W3:Y:S01]  /*17f0*/  @P1 LDG.E.U8 R46, desc[UR6][R46.64+0x1] ;  /* 0x000001062e2e1981 */ /* 0x000ee2000c1e1100 */
[----:B------:R-:W-:Y:S02]  /*1800*/  @P0 IADD3.X R49, PT, PT, R5, R52, RZ, P5, P6 ;  /* 0x0000003405310210 */ /* 0x000fe40002fec4ff */
[----:B------:R-:W-:-:S04]  /*1810*/  @P0 IADD3.X R31, PT, PT, RZ, R31, R18, P3, P4 ;  /* 0x0000001fff1f0210 */ /* 0x000fc80001fe8412 */
[----:B------:R-:W4:Y:S04]  /*1820*/  @P0 LDG.E.U8 R49, desc[UR6][R48.64] ;  /* 0x0000000630310981 */ /* 0x000f28000c1e1100 */
[----:B------:R-:W4:Y:S01]  /*1830*/  @P0 LDG.E.U8 R30, desc[UR6][R30.64] ;  /* 0x000000061e1e0981 */ /* 0x000f22000c1e1100 */
[----:B------:R-:W-:Y:S01]  /*1840*/  @P1 VIADD R0, R44, 0x1 ;  /* 0x000000012c001836 */ /* 0x000fe20000000000 */
[----:B--2---:R-:W-:Y:S02]  /*1850*/  ISETP.NE.AND P3, PT, R51, R50, P1 ;  /* 0x000000323300720c */ /* 0x004fe40000f65270 */
[----:B---3--:R-:W-:-:S11]  /*1860*/  ISETP.NE.AND P4, PT, R46, R53, P1 ;  /* 0x000000352e00720c */ /* 0x008fd60000f85270 */
[----:B------:R-:W-:-:S04]  /*1870*/  @P3 IMAD.MOV R0, RZ, RZ, R44 ;  /* 0x000000ffff003224 */ /* 0x000fc800078e022c */
[----:B------:R-:W-:Y:S01]  /*1880*/  @P1 IMAD.MOV.U32 R28, RZ, RZ, R0 ;  /* 0x000000ffff1c1224 */ /* 0x000fe200078e0000 */
[----:B----4-:R-:W-:-:S03]  /*1890*/  ISETP.NE.AND P3, PT, R30, R49, P0 ;  /* 0x000000311e00720c */ /* 0x010fc60000765270 */
[----:B------:R-:W-:Y:S02]  /*18a0*/  @P1 VIADD R0, R28, 0x1 ;  /* 0x000000011c001836 */ /* 0x000fe40000000000 */
[----:B------:R-:W-:-:S04]  /*18b0*/  @P4 IMAD.MOV R0, RZ, RZ, R28 ;  /* 0x000000ffff004224 */ /* 0x000fc800078e021c */
[----:B------:R-:W-:-:S04]  /*18c0*/  @P1 IMAD.MOV.U32 R44, RZ, RZ, R0 ;  /* 0x000000ffff2c1224 */ /* 0x000fc800078e0000 */
[----:B------:R-:W-:Y:S02]  /*18d0*/  @P0 VIADD R0, R44, 0x1 ;  /* 0x000000012c000836 */ /* 0x000fe40000000000 */
[----:B------:R-:W-:-:S04]  /*18e0*/  @P3 IMAD.MOV R0, RZ, RZ, R44 ;  /* 0x000000ffff003224 */ /* 0x000fc800078e022c */
[----:B------:R-:W-:-:S07]  /*18f0*/  @P0 IMAD.MOV.U32 R44, RZ, RZ, R0 ;  /* 0x000000ffff2c0224 */ /* 0x000fce00078e0000 */
.L_x_74:
[----:B------:R-:W-:Y:S05]  /*1900*/  BSYNC.RECONVERGENT B4 ;  /* 0x0000000000047941 */ /* 0x000fea0003800200 */
.L_x_73:
[----:B------:R-:W-:-:S07]  /*1910*/  I2FP.F32.U32 R53, R44 ;  /* 0x0000002c00357245 */ /* 0x000fce0000201000 */
.L_x_68:
[----:B------:R-:W-:Y:S05]  /*1920*/  BSYNC.RECONVERGENT B3 ;  /* 0x0000000000037941 */ /* 0x000fea0003800200 */
.L_x_67:
[----:B------:R-:W-:Y:S01]  /*1930*/  I2FP.F32.S32 R49, R19 ;  /* 0x0000001300317245 */ /* 0x000fe20000201400 */
[----:B------:R-:W-:Y:S03]  /*1940*/  BSSY.RECONVERGENT B3, `(.L_x_77) ;  /* 0x000000b000037945 */ /* 0x000fe60003800200 */
        /* <DEDUP_REMOVED lines=8> */
[----:B------:R-:W-:-:S07]  /*19d0*/  MOV R28, 0x19f0 ;  /* 0x000019f0001c7802 */ /* 0x000fce0000000f00 */
[----:B------:R-:W-:Y:S05]  /*19e0*/  CALL.REL.NOINC `($__internal_1_$__cuda_sm3x_div_rn_noftz_f32_slowpath) ;  /* 0x0000000400787944 */ /* 0x000fea0003c00000 */
.L_x_78:
[----:B------:R-:W-:Y:S05]  /*19f0*/  BSYNC.RECONVERGENT B3 ;  /* 0x0000000000037941 */ /* 0x000fea0003800200 */
.L_x_77:
        /* <DEDUP_REMOVED lines=9> */
.L_x_66:
[----:B------:R-:W0:Y:S02]  /*1a90*/  LDCU UR4, c[0x0][0x3f0] ;  /* 0x00007e00ff0477ac */ /* 0x000e240008000800 */
[----:B0-----:R-:W-:-:S04]  /*1aa0*/  FSETP.GE.AND P0, PT, R41, UR4, PT ;  /* 0x0000000429007c0b */ /* 0x001fc8000bf06000 */
[----:B------:R-:W-:-:S13]  /*1ab0*/  FSETP.LTU.OR P0, PT, R4, UR4, !P0 ;  /* 0x0000000404007c0b */ /* 0x000fda000c709400 */
[----:B------:R-:W-:Y:S05]  /*1ac0*/  @P0 BRA `(.L_x_51) ;  /* 0x00000000003c0947 */ /* 0x000fea0003800000 */
[----:B------:R-:W-:Y:S02]  /*1ad0*/  IMAD.IADD R3, R42, 0x1, -R3 ;  /* 0x000000012a037824 */ /* 0x000fe400078e0a03 */
[----:B------:R-:W-:-:S03]  /*1ae0*/  FADD R4, R4, R41 ;  /* 0x0000002904047221 */ /* 0x000fc60000000000 */
[----:B------:R-:W-:Y:S01]  /*1af0*/  IABS R0, R3 ;  /* 0x0000000300007213 */ /* 0x000fe20000000000 */
[----:B------:R-:W-:Y:S01]  /*1b00*/  FMUL R4, R4, 0.5 ;  /* 0x3f00000004047820 */ /* 0x000fe20000400000 */
[----:B------:R-:W-:-:S05]  /*1b10*/  VIMNMX R3, PT, PT, R33, R34, !PT ;  /* 0x0000002221037248 */ /* 0x000fca0007fe0100 */
[----:B------:R-:W-:-:S04]  /*1b20*/  IMAD.IADD R0, R3, 0x1, R0 ;  /* 0x0000000103007824 */ /* 0x000fc800078e0200 */
[----:B------:R-:W-:-:S05]  /*1b30*/  VIADD R2, R0, 0xffffff9c ;  /* 0xffffff9c00027836 */ /* 0x000fca0000000000 */
[----:B------:R-:W-:-:S13]  /*1b40*/  ISETP.GE.U32.AND P1, PT, R2, 0x385, PT ;  /* 0x000003850200780c */ /* 0x000fda0003f26070 */
[----:B------:R-:W-:-:S05]  /*1b50*/  @!P1 FMUL R4, R4, 1.5 ;  /* 0x3fc0000004049820 */ /* 0x000fca0000400000 */
[----:B------:R-:W-:-:S13]  /*1b60*/  FSETP.GT.AND P0, PT, R4, R37, PT ;  /* 0x000000250400720b */ /* 0x000fda0003f04000 */
[----:B------:R-:W-:Y:S01]  /*1b70*/  @P0 SEL R2, RZ, 0x1, P1 ;  /* 0x00000001ff020807 */ /* 0x000fe20000800000 */
[----:B------:R-:W-:Y:S01]  /*1b80*/  @P0 IMAD.MOV.U32 R37, RZ, RZ, R4 ;  /* 0x000000ffff250224 */ /* 0x000fe200078e0004 */
[----:B------:R-:W-:Y:S01]  /*1b90*/  @P0 I2FP.F32.U32 R36, R0 ;  /* 0x0000000000240245 */ /* 0x000fe20000201000 */
[----:B------:R-:W-:Y:S01]  /*1ba0*/  @P0 IMAD.MOV.U32 R38, RZ, RZ, R7 ;  /* 0x000000ffff260224 */ /* 0x000fe200078e0007 */
[----:B------:R-:W-:-:S07]  /*1bb0*/  @P0 PRMT R21, R2, 0x7610, R21 ;  /* 0x0000761002150816 */ /* 0x000fce0000000015 */
.L_x_51:
[----:B------:R-:W-:Y:S05]  /*1bc0*/  BSYNC.RECONVERGENT B0 ;  /* 0x0000000000007941 */ /* 0x000fea0003800200 */
.L_x_50:
[----:B------:R-:W-:Y:S05]  /*1bd0*/  @P2 BRA `(.L_x_80) ;  /* 0xffffffe800082947 */ /* 0x000fea000383ffff */
[----:B------:R-:W-:-:S04]  /*1be0*/  LOP3.LUT P0, RZ, R21, 0xff, RZ, 0xc0, !PT ;  /* 0x000000ff15ff7812 */ /* 0x000fc8000780c0ff */
[----:B------:R-:W-:-:S13]  /*1bf0*/  PLOP3.LUT P0, PT, P0, PT, PT, 0x8, 0x80 ;  /* 0x000000000080781c */ /* 0x000fda000070e170 */
.L_x_49:
[----:B------:R-:W-:-:S13]  /*1c00*/  ISETP.GE.AND P1, PT, R38, RZ, PT ;  /* 0x000000ff2600720c */ /* 0x000fda0003f26270 */
[----:B------:R-:W-:Y:S05]  /*1c10*/  @!P1 BRA `(.L_x_48) ;  /* 0x0000000000a89947 */ /* 0x000fea0003800000 */
[----:B------:R-:W0:Y:S08]  /*1c20*/  LDC.64 R2, c[0x0][0x3c8] ;  /* 0x0000f200ff027b82 */ /* 0x000e300000000a00 */
[----:B------:R-:W1:Y:S01]  /*1c30*/  LDC.64 R4, c[0x0][0x3d0] ;  /* 0x0000f400ff047b82 */ /* 0x000e620000000a00 */
[----:B------:R-:W-:Y:S01]  /*1c40*/  BSSY.RECONVERGENT B0, `(.L_x_81) ;  /* 0x0000023000007945 */ /* 0x000fe20003800200 */
[----:B0-----:R-:W-:-:S05]  /*1c50*/  IMAD.WIDE.U32 R2, R38, 0x4, R2 ;  /* 0x0000000426027825 */ /* 0x001fca00078e0002 */
[----:B------:R0:W-:Y:S01]  /*1c60*/  REDG.E.ADD.F32.FTZ.RN.STRONG.GPU desc[UR6][R2.64], R37 ;  /* 0x00000025020079a6 */ /* 0x0001e2000c12f306 */
[----:B-1----:R-:W-:-:S05]  /*1c70*/  IMAD.WIDE.U32 R4, R38, 0x4, R4 ;  /* 0x0000000426047825 */ /* 0x002fca00078e0004 */
[----:B------:R0:W-:Y:S01]  /*1c80*/  REDG.E.ADD.F32.FTZ.RN.STRONG.GPU desc[UR6][R4.64], R37 ;  /* 0x00000025040079a6 */ /* 0x0001e2000c12f306 */
[----:B------:R-:W-:Y:S05]  /*1c90*/  @P0 BRA `(.L_x_82) ;  /* 0x0000000000400947 */ /* 0x000fea0003800000 */
[----:B0-----:R-:W0:Y:S01]  /*1ca0*/  LDC.64 R2, c[0x0][0x3d8] ;  /* 0x0000f600ff027b82 */ /* 0x001e220000000a00 */
[----:B------:R-:W-:Y:S02]  /*1cb0*/  IMAD.MOV.U32 R5, RZ, RZ, 0x1 ;  /* 0x00000001ff057424 */ /* 0x000fe400078e00ff */
[----:B0-----:R-:W-:-:S05]  /*1cc0*/  IMAD.WIDE.U32 R2, R38, 0x4, R2 ;  /* 0x0000000426027825 */ /* 0x001fca00078e0002 */
[----:B------:R0:W-:Y:S01]  /*1cd0*/  REDG.E.ADD.STRONG.GPU desc[UR6][R2.64], R5 ;  /* 0x000000050200798e */ /* 0x0001e2000c12e106 */
[----:B------:R-:W1:Y:S01]  /*1ce0*/  S2UR UR5, SR_CgaCtaId ;  /* 0x00000000000579c3 */ /* 0x000e620000008800 */
[----:B------:R-:W-:Y:S01]  /*1cf0*/  UMOV UR4, 0x400 ;  /* 0x0000040000047882 */ /* 0x000fe20000000000 */
[----:B------:R-:W-:Y:S01]  /*1d00*/  BSSY.RECONVERGENT B2, `(.L_x_83) ;  /* 0x0000008000027945 */ /* 0x000fe20003800200 */
[----:B------:R-:W-:Y:S01]  /*1d10*/  FMUL R37, R37, 1.5 ;  /* 0x3fc0000025257820 */ /* 0x000fe20000400000 */
[----:B-1----:R-:W-:-:S06]  /*1d20*/  ULEA UR4, UR5, UR4, 0x18 ;  /* 0x0000000405047291 */ /* 0x002fcc000f8ec0ff */
[----:B0-----:R-:W-:-:S07]  /*1d30*/  LEA R38, R38, UR4, 0x2 ;  /* 0x0000000426267c11 */ /* 0x001fce000f8e10ff */
.L_x_84:
[----:B------:R-:W0:Y:S02]  /*1d40*/  LDS R2, [R38] ;  /* 0x0000000026027984 */ /* 0x000e240000000800 */
[----:B0-----:R-:W-:-:S05]  /*1d50*/  FADD R3, R37, R2 ;  /* 0x0000000225037221 */ /* 0x001fca0000000000 */
[----:B------:R-:W0:Y:S02]  /*1d60*/  ATOMS.CAST.SPIN P0, [R38], R2, R3 ;  /* 0x000000022600758d */ /* 0x000e240001800003 */
[----:B0-----:R-:W-:Y:S05]  /*1d70*/  @!P0 BRA `(.L_x_84) ;  /* 0xfffffffc00f08947 */ /* 0x001fea000383ffff */
[----:B------:R-:W-:Y:S05]  /*1d80*/  BSYNC.RECONVERGENT B2 ;  /* 0x0000000000027941 */ /* 0x000fea0003800200 */
.L_x_83:
[----:B------:R-:W-:Y:S05]  /*1d90*/  BRA `(.L_x_85) ;  /* 0x0000000000347947 */ /* 0x000fea0003800000 */
.L_x_82:
[----:B0-----:R-:W0:Y:S01]  /*1da0*/  LDC.64 R2, c[0x0][0x3e0] ;  /* 0x0000f800ff027b82 */ /* 0x001e220000000a00 */
[----:B------:R-:W-:Y:S02]  /*1db0*/  IMAD.MOV.U32 R5, RZ, RZ, 0x1 ;  /* 0x00000001ff057424 */ /* 0x000fe400078e00ff */
[----:B0-----:R-:W-:-:S05]  /*1dc0*/  IMAD.WIDE.U32 R2, R38, 0x4, R2 ;  /* 0x0000000426027825 */ /* 0x001fca00078e0002 */
[----:B------:R0:W-:Y:S01]  /*1dd0*/  REDG.E.ADD.STRONG.GPU desc[UR6][R2.64], R5 ;  /* 0x000000050200798e */ /* 0x0001e2000c12e106 */
[----:B------:R-:W1:Y:S01]  /*1de0*/  S2UR UR5, SR_CgaCtaId ;  /* 0x00000000000579c3 */ /* 0x000e620000008800 */
[----:B------:R-:W-:Y:S01]  /*1df0*/  UMOV UR4, 0x400 ;  /* 0x0000040000047882 */ /* 0x000fe20000000000 */
[----:B------:R-:W-:Y:S01]  /*1e00*/  FMUL R37, R37, 0.69999998807907104492 ;  /* 0x3f33333325257820 */ /* 0x000fe20000400000 */
[----:B-1----:R-:W-:-:S06]  /*1e10*/  ULEA UR4, UR5, UR4, 0x18 ;  /* 0x0000000405047291 */ /* 0x002fcc000f8ec0ff */
[----:B0-----:R-:W-:-:S07]  /*1e20*/  LEA R38, R38, UR4, 0x2 ;  /* 0x0000000426267c11 */ /* 0x001fce000f8e10ff */
.L_x_86:
[----:B------:R-:W0:Y:S02]  /*1e30*/  LDS R2, [R38] ;  /* 0x0000000026027984 */ /* 0x000e240000000800 */
[----:B0-----:R-:W-:-:S05]  /*1e40*/  FADD R3, R37, R2 ;  /* 0x0000000225037221 */ /* 0x001fca0000000000 */
[----:B------:R-:W0:Y:S02]  /*1e50*/  ATOMS.CAST.SPIN P0, [R38], R2, R3 ;  /* 0x000000022600758d */ /* 0x000e240001800003 */
[----:B0-----:R-:W-:Y:S05]  /*1e60*/  @!P0 BRA `(.L_x_86) ;  /* 0xfffffffc00f08947 */ /* 0x001fea000383ffff */
.L_x_85:
[----:B------:R-:W-:Y:S05]  /*1e70*/  BSYNC.RECONVERGENT B0 ;  /* 0x0000000000007941 */ /* 0x000fea0003800200 */
.L_x_81:
[----:B------:R-:W-:-:S13]  /*1e80*/  ISETP.GT.AND P0, PT, R39, 0x3e7, PT ;  /* 0x000003e72700780c */ /* 0x000fda0003f04270 */
[----:B------:R-:W0:Y:S02]  /*1e90*/  @!P0 LDC.64 R2, c[0x0][0x3e8] ;  /* 0x0000fa00ff028b82 */ /* 0x000e240000000a00 */
[----:B0-----:R-:W-:-:S05]  /*1ea0*/  @!P0 IMAD.WIDE R2, R39, 0x4, R2 ;  /* 0x0000000427028825 */ /* 0x001fca00078e0202 */
[----:B------:R0:W-:Y:S02]  /*1eb0*/  @!P0 STG.E desc[UR6][R2.64], R36 ;  /* 0x0000002402008986 */ /* 0x0001e4000c101906 */
.L_x_48:
[----:B------:R-:W-:Y:S05]  /*1ec0*/  BSYNC.RECONVERGENT B1 ;  /* 0x0000000000017941 */ /* 0x000fea0003800200 */
.L_x_47:
[----:B------:R-:W1:Y:S01]  /*1ed0*/  S2R R7, SR_TID.X ;  /* 0x0000000000077919 */ /* 0x000e620000002100 */
[----:B------:R-:W1:Y:S01]  /*1ee0*/  LDCU UR4, c[0x0][0x3c0] ;  /* 0x00007800ff0477ac */ /* 0x000e620008000800 */
[----:B------:R-:W-:Y:S01]  /*1ef0*/  BAR.SYNC.DEFER_BLOCKING 0x0 ;  /* 0x0000000000007b1d */ /* 0x000fe20000010000 */
[----:B-1----:R-:W-:-:S13]  /*1f00*/  ISETP.GE.U32.AND P0, PT, R7, UR4, PT ;  /* 0x0000000407007c0c */ /* 0x002fda000bf06070 */
[----:B------:R-:W-:Y:S05]  /*1f10*/  @P0 EXIT ;  /* 0x000000000000094d */ /* 0x000fea0003800000 */
[----:B------:R-:W1:Y:S01]  /*1f20*/  S2UR UR5, SR_CgaCtaId ;  /* 0x00000000000579c3 */ /* 0x000e620000008800 */
[----:B------:R-:W-:Y:S02]  /*1f30*/  UMOV UR4, 0x400 ;  /* 0x0000040000047882 */ /* 0x000fe40000000000 */
[----:B-1----:R-:W-:-:S06]  /*1f40*/  ULEA UR4, UR5, UR4, 0x18 ;  /* 0x0000000405047291 */ /* 0x002fcc000f8ec0ff */
[----:B------:R-:W-:-:S06]  /*1f50*/  LEA R5, R7, UR4, 0x2 ;  /* 0x0000000407057c11 */ /* 0x000fcc000f8e10ff */
[----:B------:R-:W1:Y:S02]  /*1f60*/  LDS R5, [R5] ;  /* 0x0000000005057984 */ /* 0x000e640000000800 */
[----:B-1----:R-:W-:-:S13]  /*1f70*/  FSETP.GT.AND P0, PT, R5, RZ, PT ;  /* 0x000000ff0500720b */ /* 0x002fda0003f04000 */
[----:B------:R-:W-:Y:S05]  /*1f80*/  @!P0 EXIT ;  /* 0x000000000000894d */ /* 0x000fea0003800000 */
[----:B0-----:R-:W0:Y:S02]  /*1f90*/  LDC.64 R2, c[0x0][0x3c8] ;  /* 0x0000f200ff027b82 */ /* 0x001e240000000a00 */
[----:B0-----:R-:W-:-:S05]  /*1fa0*/  IMAD.WIDE.U32 R2, R7, 0x4, R2 ;  /* 0x0000000407027825 */ /* 0x001fca00078e0002 */
[----:B------:R-:W-:Y:S01]  /*1fb0*/  REDG.E.ADD.F32.FTZ.RN.STRONG.GPU desc[UR6][R2.64], R5 ;  /* 0x00000005020079a6 */ /* 0x000fe2000c12f306 */
[----:B------:R-:W-:Y:S05]  /*1fc0*/  EXIT ;  /* 0x000000000000794d */ /* 0x000fea0003800000 */
        .weak           $__internal_1_$__cuda_sm3x_div_rn_noftz_f32_slowpath
        .type           $__internal_1_$__cuda_sm3x_div_rn_noftz_f32_slowpath,@function
        .size           $__internal_1_$__cuda_sm3x_div_rn_noftz_f32_slowpath,(.L_x_100 - $__internal_1_$__cuda_sm3x_div_rn_noftz_f32_slowpath)
$__internal_1_$__cuda_sm3x_div_rn_noftz_f32_slowpath:
        /* <DEDUP_REMOVED lines=17> */
[----:B------:R-:W-:Y:S02]  /*20e0*/  FSETP.NEU.FTZ.AND P0, PT, |R53|, +INF , PT ;  /* 0x7f8000003500780b */ /* 0x000fe40003f1d200 */
        /* <DEDUP_REMOVED lines=11> */
[----:B------:R-:W-:Y:S02]  /*21a0*/  @P0 IMAD.MOV.U32 R44, RZ, RZ, RZ ;  /* 0x000000ffff2c0224 */ /* 0x000fe400078e00ff */
[----:B------:R-:W-:Y:S01]  /*21b0*/  @!P0 FFMA R53, R53, 1.84467440737095516160e+19, RZ ;  /* 0x5f80000035358823 */ /* 0x000fe200000000ff */
[----:B------:R-:W-:Y:S02]  /*21c0*/  @!P0 IMAD.MOV.U32 R44, RZ, RZ, -0x40 ;  /* 0xffffffc0ff2c8424 */ /* 0x000fe400078e00ff */
[----:B------:R-:W-:Y:S02]  /*21d0*/  @!P1 FFMA R49, R49, 1.84467440737095516160e+19, RZ ;  /* 0x5f80000031319823 */ /* 0x000fe400000000ff */
[----:B------:R-:W-:-:S07]  /*21e0*/  @!P1 VIADD R44, R44, 0x40 ;  /* 0x000000402c2c9836 */ /* 0x000fce0000000000 */
.L_x_88:
[----:B------:R-:W-:Y:S01]  /*21f0*/  LEA R48, R29, 0xc0800000, 0x17 ;  /* 0xc08000001d307811 */ /* 0x000fe200078eb8ff */
[----:B------:R-:W-:Y:S01]  /*2200*/  VIADD R46, R46, 0xffffff81 ;  /* 0xffffff812e2e7836 */ /* 0x000fe20000000000 */
[----:B------:R-:W-:Y:S03]  /*2210*/  BSSY.RECONVERGENT B5, `(.L_x_93) ;  /* 0x0000035000057945 */ /* 0x000fe60003800200 */
[----:B------:R-:W-:-:S04]  /*2220*/  IMAD.IADD R48, R49, 0x1, -R48 ;  /* 0x0000000131307824 */ /* 0x000fc800078e0a30 */
[----:B------:R-:W0:Y:S01]  /*2230*/  MUFU.RCP R0, R48 ;  /* 0x0000003000007308 */ /* 0x000e220000001000 */
[----:B------:R-:W-:-:S04]  /*2240*/  FADD.FTZ R51, -R48, -RZ ;  /* 0x800000ff30337221 */ /* 0x000fc80000010100 */
[----:B0-----:R-:W-:-:S04]  /*2250*/  FFMA R49, R0, R51, 1 ;  /* 0x3f80000000317423 */ /* 0x001fc80000000033 */
[----:B------:R-:W-:Y:S01]  /*2260*/  FFMA R49, R0, R49, R0 ;  /* 0x0000003100317223 */ /* 0x000fe20000000000 */
[C---:B------:R-:W-:Y:S01]  /*2270*/  IMAD R0, R46.reuse, -0x800000, R53 ;  /* 0xff8000002e007824 */ /* 0x040fe200078e0235 */
[----:B------:R-:W-:-:S03]  /*2280*/  IADD3 R53, PT, PT, R46, 0x7f, -R29 ;  /* 0x0000007f2e357810 */ /* 0x000fc60007ffe81d */
[----:B------:R-:W-:Y:S02]  /*2290*/  FFMA R48, R0, R49, RZ ;  /* 0x0000003100307223 */ /* 0x000fe400000000ff */
[----:B------:R-:W-:Y:S02]  /*22a0*/  IMAD.IADD R53, R53, 0x1, R44 ;  /* 0x0000000135357824 */ /* 0x000fe400078e022c */
        /* <DEDUP_REMOVED lines=17> */
[CCC-:B------:R-:W-:Y:S01]  /*23c0*/  FFMA.RZ R44, R49.reuse, R51.reuse, R50.reuse ;  /* 0x00000033312c7223 */ /* 0x1c0fe2000000c032 */
[CCC-:B------:R-:W-:Y:S01]  /*23d0*/  FFMA.RP R46, R49.reuse, R51.reuse, R50.reuse ;  /* 0x00000033312e7223 */ /* 0x1c0fe20000008032 */
[----:B------:R-:W-:Y:S01]  /*23e0*/  FFMA.RM R49, R49, R51, R50 ;  /* 0x0000003331317223 */ /* 0x000fe20000004032 */
[C---:B------:R-:W-:Y:S02]  /*23f0*/  ISETP.NE.AND P3, PT, R29.reuse, RZ, PT ;  /* 0x000000ff1d00720c */ /* 0x040fe40003f65270 */
[----:B------:R-:W-:Y:S02]  /*2400*/  LOP3.LUT R44, R44, 0x7fffff, RZ, 0xc0, !PT ;  /* 0x007fffff2c2c7812 */ /* 0x000fe400078ec0ff */
[----:B------:R-:W-:Y:S01]  /*2410*/  FSETP.NEU.FTZ.AND P0, PT, R46, R49, PT ;  /* 0x000000312e00720b */ /* 0x000fe20003f1d000 */
[C---:B------:R-:W-:Y:S01]  /*2420*/  VIADD R46, R29.reuse, 0x20 ;  /* 0x000000201d2e7836 */ /* 0x040fe20000000000 */
[----:B------:R-:W-:Y:S02]  /*2430*/  LOP3.LUT R49, R44, 0x800000, RZ, 0xfc, !PT ;  /* 0x008000002c317812 */ /* 0x000fe400078efcff */
[----:B------:R-:W-:Y:S01]  /*2440*/  ISETP.NE.AND P1, PT, R29, RZ, PT ;  /* 0x000000ff1d00720c */ /* 0x000fe20003f25270 */
[----:B------:R-:W-:Y:S01]  /*2450*/  IMAD.MOV R29, RZ, RZ, -R29 ;  /* 0x000000ffff1d7224 */ /* 0x000fe200078e0a1d */
[----:B------:R-:W-:-:S04]  /*2460*/  SHF.L.U32 R46, R49, R46, RZ ;  /* 0x0000002e312e7219 */ /* 0x000fc800000006ff */
[----:B------:R-:W-:Y:S02]  /*2470*/  SEL R44, R29, RZ, P3 ;  /* 0x000000ff1d2c7207 */ /* 0x000fe40001800000 */
[----:B------:R-:W-:Y:S02]  /*2480*/  ISETP.NE.AND P1, PT, R46, RZ, P1 ;  /* 0x000000ff2e00720c */ /* 0x000fe40000f25270 */
[----:B------:R-:W-:Y:S02]  /*2490*/  SHF.R.U32.HI R49, RZ, R44, R49 ;  /* 0x0000002cff317219 */ /* 0x000fe40000011631 */
[----:B------:R-:W-:Y:S02]  /*24a0*/  PLOP3.LUT P0, PT, P0, P1, PT, 0xf8, 0x8f ;  /* 0x00000000008f781c */ /* 0x000fe40000703f70 */
[----:B------:R-:W-:Y:S02]  /*24b0*/  SHF.R.U32.HI R29, RZ, 0x1, R49 ;  /* 0x00000001ff1d7819 */ /* 0x000fe40000011631 */
[----:B------:R-:W-:-:S04]  /*24c0*/  SEL R44, RZ, 0x1, !P0 ;  /* 0x00000001ff2c7807 */ /* 0x000fc80004000000 */
[----:B------:R-:W-:-:S04]  /*24d0*/  LOP3.LUT R44, R44, 0x1, R29, 0xf8, !PT ;  /* 0x000000012c2c7812 */ /* 0x000fc800078ef81d */
[----:B------:R-:W-:-:S05]  /*24e0*/  LOP3.LUT R44, R44, R49, RZ, 0xc0, !PT ;  /* 0x000000312c2c7212 */ /* 0x000fca00078ec0ff */
[----:B------:R-:W-:-:S05]  /*24f0*/  IMAD.IADD R29, R29, 0x1, R44 ;  /* 0x000000011d1d7824 */ /* 0x000fca00078e022c */
[----:B------:R-:W-:Y:S01]  /*2500*/  LOP3.LUT R0, R29, R0, RZ, 0xfc, !PT ;  /* 0x000000001d007212 */ /* 0x000fe200078efcff */
[----:B------:R-:W-:Y:S06]  /*2510*/  BRA `(.L_x_96) ;  /* 0x0000000000107947 */ /* 0x000fec0003800000 */
.L_x_95:
[----:B------:R-:W-:-:S04]  /*2520*/  LOP3.LUT R0, R0, 0x80000000, RZ, 0xc0, !PT ;  /* 0x8000000000007812 */ /* 0x000fc800078ec0ff */
[----:B------:R-:W-:Y:S01]  /*2530*/  LOP3.LUT R0, R0, 0x7f800000, RZ, 0xfc, !PT ;  /* 0x7f80000000007812 */ /* 0x000fe200078efcff */
[----:B------:R-:W-:Y:S06]  /*2540*/  BRA `(.L_x_96) ;  /* 0x0000000000047947 */ /* 0x000fec0003800000 */
.L_x_94:
[----:B------:R-:W-:-:S07]  /*2550*/  IMAD R0, R53, 0x800000, R0 ;  /* 0x0080000035007824 */ /* 0x000fce00078e0200 */
.L_x_96:
[----:B------:R-:W-:Y:S05]  /*2560*/  BSYNC.RECONVERGENT B5 ;  /* 0x0000000000057941 */ /* 0x000fea0003800200 */
.L_x_93:
[----:B------:R-:W-:Y:S05]  /*2570*/  BRA `(.L_x_97) ;  /* 0x0000000000207947 */ /* 0x000fea0003800000 */
.L_x_92:
[----:B------:R-:W-:-:S04]  /*2580*/  LOP3.LUT R0, R49, 0x80000000, R53, 0x48, !PT ;  /* 0x8000000031007812 */ /* 0x000fc800078e4835 */
[----:B------:R-:W-:Y:S01]  /*2590*/  LOP3.LUT R0, R0, 0x7f800000, RZ, 0xfc, !PT ;  /* 0x7f80000000007812 */ /* 0x000fe200078efcff */
[----:B------:R-:W-:Y:S06]  /*25a0*/  BRA `(.L_x_97) ;  /* 0x0000000000147947 */ /* 0x000fec0003800000 */
.L_x_91:
[----:B------:R-:W-:Y:S01]  /*25b0*/  LOP3.LUT R0, R49, 0x80000000, R53, 0x48, !PT ;  /* 0x8000000031007812 */ /* 0x000fe200078e4835 */
[----:B------:R-:W-:Y:S06]  /*25c0*/  BRA `(.L_x_97) ;  /* 0x00000000000c7947 */ /* 0x000fec0003800000 */
.L_x_90:
[----:B------:R-:W0:Y:S01]  /*25d0*/  MUFU.RSQ R0, -QNAN ;  /* 0xffc0000000007908 */ /* 0x000e220000001400 */
[----:B------:R-:W-:Y:S05]  /*25e0*/  BRA `(.L_x_97) ;  /* 0x0000000000047947 */ /* 0x000fea0003800000 */
.L_x_89:
[----:B------:R-:W-:-:S07]  /*25f0*/  FADD.FTZ R0, R53, R49 ;  /* 0x0000003135007221 */ /* 0x000fce0000010000 */
.L_x_97:
[----:B------:R-:W-:Y:S05]  /*2600*/  BSYNC.RECONVERGENT B4 ;  /* 0x0000000000047941 */ /* 0x000fea0003800200 */
.L_x_87:
[----:B------:R-:W-:-:S04]  /*2610*/  IMAD.MOV.U32 R29, RZ, RZ, 0x0 ;  /* 0x00000000ff1d7424 */ /* 0x000fc800078e00ff */
[----:B0-----:R-:W-:Y:S05]  /*2620*/  RET.REL.NODEC R28 `(_Z23paired_alignment_kernelPKcS0_PKiS2_iS0_PKjPKmiPfS7_PiS8_S7_f) ;  /* 0xffffffd81c747950 */ /* 0x001fea0003c3ffff */
.L_x_98:
        /* <DEDUP_REMOVED lines=13> */
.L_x_100:


//--------------------- .nv.shared._ZN3cub18CUB_300001_SM_10006detail8for_each13static_kernelINS2_12policy_hub_t12policy_500_tEmN6thrust24THRUST_300001_SM_1000_NS8cuda_cub20__uninitialized_fill7functorINS7_10device_ptrImEEmEEEEvT0_T1_ --------------------------
	.section	.nv.shared._ZN3cub18CUB_300001_SM_10006detail8for_each13static_kernelINS2_12policy_hub_t12policy_500_tEmN6thrust24THRUST_300001_SM_1000_NS8cuda_cub20__uninitialized_fill7functorINS7_10device_ptrImEEmEEEEvT0_T1_,"aw",@nobits
	.sectionflags	@""
	.align	16
	.zero		1024


//--------------------- .nv.shared.reserved.0     --------------------------
	.section	.nv.shared.reserved.0,"aw",@nobits
	.weak		__nv_reservedSMEM_offset_0_alias
	.size		__nv_reservedSMEM_offset_0_alias, 0, 64
	.other		__nv_reservedSMEM_offset_0_alias,@"STO_CUDA_RESERVED_SHARED STV_DEFAULT"
__nv_reservedSMEM_offset_0_alias:
	.zero		0
	.zero		64


//--------------------- .nv.global                --------------------------
	.section	.nv.global,"aw",@nobits
.nv.global:
	.type		_ZN34_INTERNAL_171b3364_4_k_cu_880ebb616thrust24THRUST_300001_SM_1000_NS3seqE,@object
	.size		_ZN34_INTERNAL_171b3364_4_k_cu_880ebb616thrust24THRUST_300001_SM_1000_NS3seqE,(_ZN34_INTERNAL_171b3364_4_k_cu_880ebb614cuda3std3__48in_placeE - _ZN34_INTERNAL_171b3364_4_k_cu_880ebb616thrust24THRUST_300001_SM_1000_NS3seqE)
_ZN34_INTERNAL_171b3364_4_k_cu_880ebb616thrust24THRUST_300001_SM_1000_NS3seqE:
	.zero		1
	.type		_ZN34_INTERNAL_171b3364_4_k_cu_880ebb614cuda3std3__48in_placeE,@object
	.size		_ZN34_INTERNAL_171b3364_4_k_cu_880ebb614cuda3std3__48in_placeE,(_ZN34_INTERNAL_171b3364_4_k_cu_880ebb614cuda3std6ranges3__45__cpo4sizeE - _ZN34_INTERNAL_171b3364_4_k_cu_880ebb614cuda3std3__48in_placeE)
_ZN34_INTERNAL_171b3364_4_k_cu_880ebb614cuda3std3__48in_placeE:
	.zero		1
	.type		_ZN34_INTERNAL_171b3364_4_k_cu_880ebb614cuda3std6ranges3__45__cpo4sizeE,@object
	.size		_ZN34_INTERNAL_171b3364_4_k_cu_880ebb614cuda3std6ranges3__45__cpo4sizeE,(_ZN34_INTERNAL_171b3364_4_k_cu_880ebb616thrust24THRUST_300001_SM_1000_NS12placeholders2_3E - _ZN34_INTERNAL_171b3364_4_k_cu_880ebb614cuda3std6ranges3__45__cpo4sizeE)
_ZN34_INTERNAL_171b3364_4_k_cu_880ebb614cuda3std6ranges3__45__cpo4sizeE:
	.zero		1
	.type		_ZN34_INTERNAL_171b3364_4_k_cu_880ebb616thrust24THRUST_300001_SM_1000_NS12placeholders2_3E,@object
	.size		_ZN34_INTERNAL_171b3364_4_k_cu_880ebb616thrust24THRUST_300001_SM_1000_NS12placeholders2_3E,(_ZN34_INTERNAL_171b3364_4_k_cu_880ebb614cuda3std3__45__cpo6cbeginE - _ZN34_INTERNAL_171b3364_4_k_cu_880ebb616thrust24THRUST_300001_SM_1000_NS12placeholders2_3E)
_ZN34_INTERNAL_171b3364_4_k_cu_880ebb616thrust24THRUST_300001_SM_1000_NS12placeholders2_3E:
	.zero		1
	.type		_ZN34_INTERNAL_171b3364_4_k_cu_880ebb614cuda3std3__45__cpo6cbeginE,@object
	.size		_ZN34_INTERNAL_171b3364_4_k_cu_880ebb614cuda3std3__45__cpo6cbeginE,(_ZN34_INTERNAL_171b3364_4_k_cu_880ebb614cuda3std6ranges3__45__cpo6cbeginE - _ZN34_INTERNAL_171b3364_4_k_cu_880ebb614cuda3std3__45__cpo6cbeginE)
_ZN34_INTERNAL_171b3364_4_k_cu_880ebb614cuda3std3__45__cpo6cbeginE:
	.zero		1
	.type		_ZN34_INTERNAL_171b3364_4_k_cu_880ebb614cuda3std6ranges3__45__cpo6cbeginE,@object
	.size		_ZN34_INTERNAL_171b3364_4_k_cu_880ebb614cuda3std6ranges3__45__cpo6cbeginE,(_ZN34_INTERNAL_171b3364_4_k_cu_880ebb616thrust24THRUST_300001_SM_1000_NS12placeholders2_7E - _ZN34_INTERNAL_171b3364_4_k_cu_880ebb614cuda3std6ranges3__45__cpo6cbeginE)
_ZN34_INTERNAL_171b3364_4_k_cu_880ebb614cuda3std6ranges3__45__cpo6cbeginE:
	.zero		1
	.type		_ZN34_INTERNAL_171b3364_4_k_cu_880ebb616thrust24THRUST_300001_SM_1000_NS12placeholders2_7E,@object
	.size		_ZN34_INTERNAL_171b3364_4_k_cu_880ebb616thrust24THRUST_300001_SM_1000_NS12placeholders2_7E,(_ZN34_INTERNAL_171b3364_4_k_cu_880ebb614cuda3std3__45__cpo7crbeginE - _ZN34_INTERNAL_171b3364_4_k_cu_880ebb616thrust24THRUST_300001_SM_1000_NS12placeholders2_7E)
_ZN34_INTERNAL_171b3364_4_k_cu_880ebb616thrust24THRUST_300001_SM_1000_NS12placeholders2_7E:
	.zero		1
	.type		_ZN34_INTERNAL_171b3364_4_k_cu_880ebb614cuda3std3__45__cpo7crbeginE,@object
	.size		_ZN34_INTERNAL_171b3364_4_k_cu_880ebb614cuda3std3__45__cpo7crbeginE,(_ZN34_INTERNAL_171b3364_4_k_cu_880ebb614cuda3std6ranges3__45__cpo4nextE - _ZN34_INTERNAL_171b3364_4_k_cu_880ebb614cuda3std3__45__cpo7crbeginE)
_ZN34_INTERNAL_171b3364_4_k_cu_880ebb614cuda3std3__45__cpo7crbeginE:
	.zero		1
	.type		_ZN34_INTERNAL_171b3364_4_k_cu_880ebb614cuda3std6ranges3__45__cpo4nextE,@object
	.size		_ZN34_INTERNAL_171b3364_4_k_cu_880ebb614cuda3std6ranges3__45__cpo4nextE,(_ZN34_INTERNAL_171b3364_4_k_cu_880ebb614cuda3std6ranges3__45__cpo4swapE - _ZN34_INTERNAL_171b3364_4_k_cu_880ebb614cuda3std6ranges3__45__cpo4nextE)
_ZN34_INTERNAL_171b3364_4_k_cu_880ebb614cuda3std6ranges3__45__cpo4nextE:
	.zero		1
	.type		_ZN34_INTERNAL_171b3364_4_k_cu_880ebb614cuda3std6ranges3__45__cpo4swapE,@object
	.size		_ZN34_INTERNAL_171b3364_4_k_cu_880ebb614cuda3std6ranges3__45__cpo4swapE,(_ZN34_INTERNAL_171b3364_4_k_cu_880ebb616thrust24THRUST_300001_SM_1000_NS8cuda_cub10par_nosyncE - _ZN34_INTERNAL_171b3364_4_k_cu_880ebb614cuda3std6ranges3__45__cpo4swapE)
_ZN34_INTERNAL_171b3364_4_k_cu_880ebb614cuda3std6ranges3__45__cpo4swapE:
	.zero		1
	.type		_ZN34_INTERNAL_171b3364_4_k_cu_880ebb616thrust24THRUST_300001_SM_1000_NS8cuda_cub10par_nosyncE,@object
	.size		_ZN34_INTERNAL_171b3364_4_k_cu_880ebb616thrust24THRUST_300001_SM_1000_NS8cuda_cub10par_nosyncE,(_ZN34_INTERNAL_171b3364_4_k_cu_880ebb616thrust24THRUST_300001_SM_1000_NS12placeholders2_9E - _ZN34_INTERNAL_171b3364_4_k_cu_880ebb616thrust24THRUST_300001_SM_1000_NS8cuda_cub10par_nosyncE)
_ZN34_INTERNAL_171b3364_4_k_cu_880ebb616thrust24THRUST_300001_SM_1000_NS8cuda_cub10par_nosyncE:
	.zero		1
	.type		_ZN34_INTERNAL_171b3364_4_k_cu_880ebb616thrust24THRUST_300001_SM_1000_NS12placeholders2_9E,@object
	.size		_ZN34_INTERNAL_171b3364_4_k_cu_880ebb616thrust24THRUST_300001_SM_1000_NS12placeholders2_9E,(_ZN34_INTERNAL_171b3364_4_k_cu_880ebb614cuda3std3__436_GLOBAL__N__171b3364_4_k_cu_880ebb616ignoreE - _ZN34_INTERNAL_171b3364_4_k_cu_880ebb616thrust24THRUST_300001_SM_1000_NS12placeholders2_9E)
_ZN34_INTERNAL_171b3364_4_k_cu_880ebb616thrust24THRUST_300001_SM_1000_NS12placeholders2_9E:
	.zero		1
	.type		_ZN34_INTERNAL_171b3364_4_k_cu_880ebb614cuda3std3__436_GLOBAL__N__171b3364_4_k_cu_880ebb616ignoreE,@object
	.size		_ZN34_INTERNAL_171b3364_4_k_cu_880ebb614cuda3std3__436_GLOBAL__N__171b3364_4_k_cu_880ebb616ignoreE,(_ZN34_INTERNAL_171b3364_4_k_cu_880ebb614cuda3std6ranges3__45__cpo4dataE - _ZN34_INTERNAL_171b3364_4_k_cu_880ebb614cuda3std3__436_GLOBAL__N__171b3364_4_k_cu_880ebb616ignoreE)
_ZN34_INTERNAL_171b3364_4_k_cu_880ebb614cuda3std3__436_GLOBAL__N__171b3364_4_k_cu_880ebb616ignoreE:
	.zero		1
	.type		_ZN34_INTERNAL_171b3364_4_k_cu_880ebb614cuda3std6ranges3__45__cpo4dataE,@object
	.size		_ZN34_INTERNAL_171b3364_4_k_cu_880ebb614cuda3std6ranges3__45__cpo4dataE,(_ZN34_INTERNAL_171b3364_4_k_cu_880ebb616thrust24THRUST_300001_SM_1000_NS12placeholders2_1E - _ZN34_INTERNAL_171b3364_4_k_cu_880ebb614cuda3std6ranges3__45__cpo4dataE)
_ZN34_INTERNAL_171b3364_4_k_cu_880ebb614cuda3std6ranges3__45__cpo4dataE:
	.zero		1
	.type		_ZN34_INTERNAL_171b3364_4_k_cu_880ebb616thrust24THRUST_300001_SM_1000_NS12placeholders2_1E,@object
	.size		_ZN34_INTERNAL_171b3364_4_k_cu_880ebb616thrust24THRUST_300001_SM_1000_NS12placeholders2_1E,(_ZN34_INTERNAL_171b3364_4_k_cu_880ebb614cuda3std3__45__cpo5beginE - _ZN34_INTERNAL_171b3364_4_k_cu_880ebb616thrust24THRUST_300001_SM_1000_NS12placeholders2_1E)
_ZN34_INTERNAL_171b3364_4_k_cu_880ebb616thrust24THRUST_300001_SM_1000_NS12placeholders2_1E:
	.zero		1
	.type		_ZN34_INTERNAL_171b3364_4_k_cu_880ebb614cuda3std3__45__cpo5beginE,@object
	.size		_ZN34_INTERNAL_171b3364_4_k_cu_880ebb614cuda3std3__45__cpo5beginE,(_ZN34_INTERNAL_171b3364_4_k_cu_880ebb614cuda3std6ranges3__45__cpo5beginE - _ZN34_INTERNAL_171b3364_4_k_cu_880ebb614cuda3std3__45__cpo5beginE)
_ZN34_INTERNAL_171b3364_4_k_cu_880ebb614cuda3std3__45__cpo5beginE:
	.zero		1
	.type		_ZN34_INTERNAL_171b3364_4_k_cu_880ebb614cuda3std6ranges3__45__cpo5beginE,@object
	.size		_ZN34_INTERNAL_171b3364_4_k_cu_880ebb614cuda3std6ranges3__45__cpo5beginE,(_ZN34_INTERNAL_171b3364_4_k_cu_880ebb616thrust24THRUST_300001_SM_1000_NS12placeholders2_5E - _ZN34_INTERNAL_171b3364_4_k_cu_880ebb614cuda3std6ranges3__45__cpo5beginE)
_ZN34_INTERNAL_171b3364_4_k_cu_880ebb614cuda3std6ranges3__45__cpo5beginE:
	.zero		1
	.type		_ZN34_INTERNAL_171b3364_4_k_cu_880ebb616thrust24THRUST_300001_SM_1000_NS12placeholders2_5E,@object
	.size		_ZN34_INTERNAL_171b3364_4_k_cu_880ebb616thrust24THRUST_300001_SM_1000_NS12placeholders2_5E,(_ZN34_INTERNAL_171b3364_4_k_cu_880ebb614cuda3std3__45__cpo6rbeginE - _ZN34_INTERNAL_171b3364_4_k_cu_880ebb616thrust24THRUST_300001_SM_1000_NS12placeholders2_5E)
_ZN34_INTERNAL_171b3364_4_k_cu_880ebb616thrust24THRUST_300001_SM_1000_NS12placeholders2_5E:
	.zero		1
	.type		_ZN34_INTERNAL_171b3364_4_k_cu_880ebb614cuda3std3__45__cpo6rbeginE,@object
	.size		_ZN34_INTERNAL_171b3364_4_k_cu_880ebb614cuda3std3__45__cpo6rbeginE,(_ZN34_INTERNAL_171b3364_4_k_cu_880ebb614cuda3std6ranges3__45__cpo7advanceE - _ZN34_INTERNAL_171b3364_4_k_cu_880ebb614cuda3std3__45__cpo6rbeginE)
_ZN34_INTERNAL_171b3364_4_k_cu_880ebb614cuda3std3__45__cpo6rbeginE:
	.zero		1
	.type		_ZN34_INTERNAL_171b3364_4_k_cu_880ebb614cuda3std6ranges3__45__cpo7advanceE,@object
	.size		_ZN34_INTERNAL_171b3364_4_k_cu_880ebb614cuda3std6ranges3__45__cpo7advanceE,(_ZN34_INTERNAL_171b3364_4_k_cu_880ebb614cuda3std3__47nulloptE - _ZN34_INTERNAL_171b3364_4_k_cu_880ebb614cuda3std6ranges3__45__cpo7advanceE)
_ZN34_INTERNAL_171b3364_4_k_cu_880ebb614cuda3std6ranges3__45__cpo7advanceE:
	.zero		1
	.type		_ZN34_INTERNAL_171b3364_4_k_cu_880ebb614cuda3std3__47nulloptE,@object
	.size		_ZN34_INTERNAL_171b3364_4_k_cu_880ebb614cuda3std3__47nulloptE,(_ZN34_INTERNAL_171b3364_4_k_cu_880ebb614cuda3std6ranges3__45__cpo8distanceE - _ZN34_INTERNAL_171b3364_4_k_cu_880ebb614cuda3std3__47nulloptE)
_ZN34_INTERNAL_171b3364_4_k_cu_880ebb614cuda3std3__47nulloptE:
	.zero		1
	.type		_ZN34_INTERNAL_171b3364_4_k_cu_880ebb614cuda3std6ranges3__45__cpo8distanceE,@object
	.size		_ZN34_INTERNAL_171b3364_4_k_cu_880ebb614cuda3std6ranges3__45__cpo8distanceE,(_ZN34_INTERNAL_171b3364_4_k_cu_880ebb616thrust24THRUST_300001_SM_1000_NS12placeholders3_10E - _ZN34_INTERNAL_171b3364_4_k_cu_880ebb614cuda3std6ranges3__45__cpo8distanceE)
_ZN34_INTERNAL_171b3364_4_k_cu_880ebb614cuda3std6ranges3__45__cpo8distanceE:
	.zero		1
	.type		_ZN34_INTERNAL_171b3364_4_k_cu_880ebb616thrust24THRUST_300001_SM_1000_NS12placeholders3_10E,@object
	.size		_ZN34_INTERNAL_171b3364_4_k_cu_880ebb616thrust24THRUST_300001_SM_1000_NS12placeholders3_10E,(_ZN34_INTERNAL_171b3364_4_k_cu_880ebb614cuda3std3__419piecewise_constructE - _ZN34_INTERNAL_171b3364_4_k_cu_880ebb616thrust24THRUST_300001_SM_1000_NS12placeholders3_10E)
_ZN34_INTERNAL_171b3364_4_k_cu_880ebb616thrust24THRUST_300001_SM_1000_NS12placeholders3_10E:
	.zero		1
	.type		_ZN34_INTERNAL_171b3364_4_k_cu_880ebb614cuda3std3__419piecewise_constructE,@object
	.size		_ZN34_INTERNAL_171b3364_4_k_cu_880ebb614cuda3std3__419piecewise_constructE,(_ZN34_INTERNAL_171b3364_4_k_cu_880ebb614cuda3std6ranges3__45__cpo5cdataE - _ZN34_INTERNAL_171b3364_4_k_cu_880ebb614cuda3std3__419piecewise_constructE)
_ZN34_INTERNAL_171b3364_4_k_cu_880ebb614cuda3std3__419piecewise_constructE:
	.zero		1
	.type		_ZN34_INTERNAL_171b3364_4_k_cu_880ebb614cuda3std6ranges3__45__cpo5cdataE,@object
	.size		_ZN34_INTERNAL_171b3364_4_k_cu_880ebb614cuda3std6ranges3__45__cpo5cdataE,(_ZN34_INTERNAL_171b3364_4_k_cu_880ebb616thrust24THRUST_300001_SM_1000_NS12placeholders2_2E - _ZN34_INTERNAL_171b3364_4_k_cu_880ebb614cuda3std6ranges3__45__cpo5cdataE)
_ZN34_INTERNAL_171b3364_4_k_cu_880ebb614cuda3std6ranges3__45__cpo5cdataE:
	.zero		1
	.type		_ZN34_INTERNAL_171b3364_4_k_cu_880ebb616thrust24THRUST_300001_SM_1000_NS12placeholders2_2E,@object
	.size		_ZN34_INTERNAL_171b3364_4_k_cu_880ebb616thrust24THRUST_300001_SM_1000_NS12placeholders2_2E,(_ZN34_INTERNAL_171b3364_4_k_cu_880ebb614cuda3std3__45__cpo3endE - _ZN34_INTERNAL_171b3364_4_k_cu_880ebb616thrust24THRUST_300001_SM_1000_NS12placeholders2_2E)
_ZN34_INTERNAL_171b3364_4_k_cu_880ebb616thrust24THRUST_300001_SM_1000_NS12placeholders2_2E:
	.zero		1
	.type		_ZN34_INTERNAL_171b3364_4_k_cu_880ebb614cuda3std3__45__cpo3endE,@object
	.size		_ZN34_INTERNAL_171b3364_4_k_cu_880ebb614cuda3std3__45__cpo3endE,(_ZN34_INTERNAL_171b3364_4_k_cu_880ebb614cuda3std6ranges3__45__cpo3endE - _ZN34_INTERNAL_171b3364_4_k_cu_880ebb614cuda3std3__45__cpo3endE)
_ZN34_INTERNAL_171b3364_4_k_cu_880ebb614cuda3std3__45__cpo3endE:
	.zero		1
	.type		_ZN34_INTERNAL_171b3364_4_k_cu_880ebb614cuda3std6ranges3__45__cpo3endE,@object
	.size		_ZN34_INTERNAL_171b3364_4_k_cu_880ebb614cuda3std6ranges3__45__cpo3endE,(_ZN34_INTERNAL_171b3364_4_k_cu_880ebb616thrust24THRUST_300001_SM_1000_NS12placeholders2_6E - _ZN34_INTERNAL_171b3364_4_k_cu_880ebb614cuda3std6ranges3__45__cpo3endE)
_ZN34_INTERNAL_171b3364_4_k_cu_880ebb614cuda3std6ranges3__45__cpo3endE:
	.zero		1
	.type		_ZN34_INTERNAL_171b3364_4_k_cu_880ebb616thrust24THRUST_300001_SM_1000_NS12placeholders2_6E,@object
	.size		_ZN34_INTERNAL_171b3364_4_k_cu_880ebb616thrust24THRUST_300001_SM_1000_NS12placeholders2_6E,(_ZN34_INTERNAL_171b3364_4_k_cu_880ebb614cuda3std3__45__cpo4rendE - _ZN34_INTERNAL_171b3364_4_k_cu_880ebb616thrust24THRUST_300001_SM_1000_NS12placeholders2_6E)
_ZN34_INTERNAL_171b3364_4_k_cu_880ebb616thrust24THRUST_300001_SM_1000_NS12placeholders2_6E:
	.zero		1
	.type		_ZN34_INTERNAL_171b3364_4_k_cu_880ebb614cuda3std3__45__cpo4rendE,@object
	.size		_ZN34_INTERNAL_171b3364_4_k_cu_880ebb614cuda3std3__45__cpo4rendE,(_ZN34_INTERNAL_171b3364_4_k_cu_880ebb614cuda3std6ranges3__45__cpo9iter_swapE - _ZN34_INTERNAL_171b3364_4_k_cu_880ebb614cuda3std3__45__cpo4rendE)
_ZN34_INTERNAL_171b3364_4_k_cu_880ebb614cuda3std3__45__cpo4rendE:
	.zero		1
	.type		_ZN34_INTERNAL_171b3364_4_k_cu_880ebb614cuda3std6ranges3__45__cpo9iter_swapE,@object
	.size		_ZN34_INTERNAL_171b3364_4_k_cu_880ebb614cuda3std6ranges3__45__cpo9iter_swapE,(_ZN34_INTERNAL_171b3364_4_k_cu_880ebb614cuda3std3__48unexpectE - _ZN34_INTERNAL_171b3364_4_k_cu_880ebb614cuda3std6ranges3__45__cpo9iter_swapE)
_ZN34_INTERNAL_171b3364_4_k_cu_880ebb614cuda3std6ranges3__45__cpo9iter_swapE:
	.zero		1
	.type		_ZN34_INTERNAL_171b3364_4_k_cu_880ebb614cuda3std3__48unexpectE,@object
	.size		_ZN34_INTERNAL_171b3364_4_k_cu_880ebb614cuda3std3__48unexpectE,(_ZN34_INTERNAL_171b3364_4_k_cu_880ebb616thrust24THRUST_300001_SM_1000_NS8cuda_cub3parE - _ZN34_INTERNAL_171b3364_4_k_cu_880ebb614cuda3std3__48unexpectE)
_ZN34_INTERNAL_171b3364_4_k_cu_880ebb614cuda3std3__48unexpectE:
	.zero		1
	.type		_ZN34_INTERNAL_171b3364_4_k_cu_880ebb616thrust24THRUST_300001_SM_1000_NS8cuda_cub3parE,@object
	.size		_ZN34_INTERNAL_171b3364_4_k_cu_880ebb616thrust24THRUST_300001_SM_1000_NS8cuda_cub3parE,(_ZN34_INTERNAL_171b3364_4_k_cu_880ebb616thrust24THRUST_300001_SM_1000_NS12placeholders2_4E - _ZN34_INTERNAL_171b3364_4_k_cu_880ebb616thrust24THRUST_300001_SM_1000_NS8cuda_cub3parE)
_ZN34_INTERNAL_171b3364_4_k_cu_880ebb616thrust24THRUST_300001_SM_1000_NS8cuda_cub3parE:
	.zero		1
	.type		_ZN34_INTERNAL_171b3364_4_k_cu_880ebb616thrust24THRUST_300001_SM_1000_NS12placeholders2_4E,@object
	.size		_ZN34_INTERNAL_171b3364_4_k_cu_880ebb616thrust24THRUST_300001_SM_1000_NS12placeholders2_4E,(_ZN34_INTERNAL_171b3364_4_k_cu_880ebb614cuda3std3__45__cpo4cendE - _ZN34_INTERNAL_171b3364_4_k_cu_880ebb616thrust24THRUST_300001_SM_1000_NS12placeholders2_4E)
_ZN34_INTERNAL_171b3364_4_k_cu_880ebb616thrust24THRUST_300001_SM_1000_NS12placeholders2_4E:
	.zero		1
	.type		_ZN34_INTERNAL_171b3364_4_k_cu_880ebb614cuda3std3__45__cpo4cendE,@object
	.size		_ZN34_INTERNAL_171b3364_4_k_cu_880ebb614cuda3std3__45__cpo4cendE,(_ZN34_INTERNAL_171b3364_4_k_cu_880ebb614cuda3std6ranges3__45__cpo4cendE - _ZN34_INTERNAL_171b3364_4_k_cu_880ebb614cuda3std3__45__cpo4cendE)
_ZN34_INTERNAL_171b3364_4_k_cu_880ebb614cuda3std3__45__cpo4cendE:
	.zero		1
	.type		_ZN34_INTERNAL_171b3364_4_k_cu_880ebb614cuda3std6ranges3__45__cpo4cendE,@object
	.size		_ZN34_INTERNAL_171b3364_4_k_cu_880ebb614cuda3std6ranges3__45__cpo4cendE,(_ZN34_INTERNAL_171b3364_4_k_cu_880ebb614cuda3std3__420unreachable_sentinelE - _ZN34_INTERNAL_171b3364_4_k_cu_880ebb614cuda3std6ranges3__45__cpo4cendE)
_ZN34_INTERNAL_171b3364_4_k_cu_880ebb614cuda3std6ranges3__45__cpo4cendE:
	.zero		1
	.type		_ZN34_INTERNAL_171b3364_4_k_cu_880ebb614cuda3std3__420unreachable_sentinelE,@object
	.size		_ZN34_INTERNAL_171b3364_4_k_cu_880ebb614cuda3std3__420unreachable_sentinelE,(_ZN34_INTERNAL_171b3364_4_k_cu_880ebb614cuda3std6ranges3__45__cpo5ssizeE - _ZN34_INTERNAL_171b3364_4_k_cu_880ebb614cuda3std3__420unreachable_sentinelE)
_ZN34_INTERNAL_171b3364_4_k_cu_880ebb614cuda3std3__420unreachable_sentinelE:
	.zero		1
	.type		_ZN34_INTERNAL_171b3364_4_k_cu_880ebb614cuda3std6ranges3__45__cpo5ssizeE,@object
	.size		_ZN34_INTERNAL_171b3364_4_k_cu_880ebb614cuda3std6ranges3__45__cpo5ssizeE,(_ZN34_INTERNAL_171b3364_4_k_cu_880ebb616thrust24THRUST_300001_SM_1000_NS12placeholders2_8E - _ZN34_INTERNAL_171b3364_4_k_cu_880ebb614cuda3std6ranges3__45__cpo5ssizeE)
_ZN34_INTERNAL_171b3364_4_k_cu_880ebb614cuda3std6ranges3__45__cpo5ssizeE:
	.zero		1
	.type		_ZN34_INTERNAL_171b3364_4_k_cu_880ebb616thrust24THRUST_300001_SM_1000_NS12placeholders2_8E,@object
	.size		_ZN34_INTERNAL_171b3364_4_k_cu_880ebb616thrust24THRUST_300001_SM_1000_NS12placeholders2_8E,(_ZN34_INTERNAL_171b3364_4_k_cu_880ebb614cuda3std3__45__cpo5crendE - _ZN34_INTERNAL_171b3364_4_k_cu_880ebb616thrust24THRUST_300001_SM_1000_NS12placeholders2_8E)
_ZN34_INTERNAL_171b3364_4_k_cu_880ebb616thrust24THRUST_300001_SM_1000_NS12placeholders2_8E:
	.zero		1
	.type		_ZN34_INTERNAL_171b3364_4_k_cu_880ebb614cuda3std3__45__cpo5crendE,@object
	.size		_ZN34_INTERNAL_171b3364_4_k_cu_880ebb614cuda3std3__45__cpo5crendE,(_ZN34_INTERNAL_171b3364_4_k_cu_880ebb614cuda3std6ranges3__45__cpo4prevE - _ZN34_INTERNAL_171b3364_4_k_cu_880ebb614cuda3std3__45__cpo5crendE)
_ZN34_INTERNAL_171b3364_4_k_cu_880ebb614cuda3std3__45__cpo5crendE:
	.zero		1
	.type		_ZN34_INTERNAL_171b3364_4_k_cu_880ebb614cuda3std6ranges3__45__cpo4prevE,@object
	.size		_ZN34_INTERNAL_171b3364_4_k_cu_880ebb614cuda3std6ranges3__45__cpo4prevE,(_ZN34_INTERNAL_171b3364_4_k_cu_880ebb614cuda3std6ranges3__45__cpo9iter_moveE - _ZN34_INTERNAL_171b3364_4_k_cu_880ebb614cuda3std6ranges3__45__cpo4prevE)
_ZN34_INTERNAL_171b3364_4_k_cu_880ebb614cuda3std6ranges3__45__cpo4prevE:
	.zero		1
	.type		_ZN34_INTERNAL_171b3364_4_k_cu_880ebb614cuda3std6ranges3__45__cpo9iter_moveE,@object
	.size		_ZN34_INTERNAL_171b3364_4_k_cu_880ebb614cuda3std6ranges3__45__cpo9iter_moveE,(_ZN34_INTERNAL_171b3364_4_k_cu_880ebb616thrust24THRUST_300001_SM_1000_NS6system6detail10sequential3seqE - _ZN34_INTERNAL_171b3364_4_k_cu_880ebb614cuda3std6ranges3__45__cpo9iter_moveE)
_ZN34_INTERNAL_171b3364_4_k_cu_880ebb614cuda3std6ranges3__45__cpo9iter_moveE:
	.zero		1
	.type		_ZN34_INTERNAL_171b3364_4_k_cu_880ebb616thrust24THRUST_300001_SM_1000_NS6system6detail10sequential3seqE,@object
	.size		_ZN34_INTERNAL_171b3364_4_k_cu_880ebb616thrust24THRUST_300001_SM_1000_NS6system6detail10sequential3seqE,(.L_31 - _ZN34_INTERNAL_171b3364_4_k_cu_880ebb616thrust24THRUST_300001_SM_1000_NS6system6detail10sequential3seqE)
_ZN34_INTERNAL_171b3364_4_k_cu_880ebb616thrust24THRUST_300001_SM_1000_NS6system6detail10sequential3seqE:
	.zero		1
.L_31:


//--------------------- .nv.shared._ZN3cub18CUB_300001_SM_10006detail8for_each13static_kernelINS2_12policy_hub_t12policy_500_tEmN6thrust24THRUST_300001_SM_1000_NS8cuda_cub20__uninitialized_fill7functorINS7_10device_ptrIjEEjEEEEvT0_T1_ --------------------------
	.section	.nv.shared._ZN3cub18CUB_300001_SM_10006detail8for_each13static_kernelINS2_12policy_hub_t12policy_500_tEmN6thrust24THRUST_300001_SM_1000_NS8cuda_cub20__uninitialized_fill7functorINS7_10device_ptrIjEEjEEEEvT0_T1_,"aw",@nobits
	.sectionflags	@""
	.align	16
	.zero		1024


//--------------------- .nv.shared._ZN3cub18CUB_300001_SM_10006detail8for_each13static_kernelINS2_12policy_hub_t12policy_500_tEmN6thrust24THRUST_300001_SM_1000_NS8cuda_cub20__uninitialized_fill7functorINS7_10device_ptrIcEEcEEEEvT0_T1_ --------------------------
	.section	.nv.shared._ZN3cub18CUB_300001_SM_10006detail8for_each13static_kernelINS2_12policy_hub_t12policy_500_tEmN6thrust24THRUST_300001_SM_1000_NS8cuda_cub20__uninitialized_fill7functorINS7_10device_ptrIcEEcEEEEvT0_T1_,"aw",@nobits
	.sectionflags	@""
	.align	16
	.zero		1024


//--------------------- .nv.shared._ZN3cub18CUB_300001_SM_10006detail11EmptyKernelIvEEvv --------------------------
	.section	.nv.shared._ZN3cub18CUB_300001_SM_10006detail11EmptyKernelIvEEvv,"aw",@nobits
	.sectionflags	@""
	.align	16
	.zero		1024


//--------------------- .nv.shared._Z30comprehensive_alignment_kernelPKcPKiS2_iS0_PKjPKmiPfS7_Pif --------------------------
	.section	.nv.shared._Z30comprehensive_alignment_kernelPKcPKiS2_iS0_PKjPKmiPfS7_Pif,"aw",@nobits
	.sectionflags	@""
	.align	16
	.zero		1024


//--------------------- .nv.shared._Z23paired_alignment_kernelPKcS0_PKiS2_iS0_PKjPKmiPfS7_PiS8_S7_f --------------------------
	.section	.nv.shared._Z23paired_alignment_kernelPKcS0_PKiS2_iS0_PKjPKmiPfS7_PiS8_S7_f,"aw",@nobits
	.sectionflags	@""
	.align	16
	.zero		1024


//--------------------- .nv.constant0._ZN3cub18CUB_300001_SM_10006detail8for_each13static_kernelINS2_12policy_hub_t12policy_500_tEmN6thrust24THRUST_300001_SM_1000_NS8cuda_cub20__uninitialized_fill7functorINS7_10device_ptrImEEmEEEEvT0_T1_ --------------------------
	.section	.nv.constant0._ZN3cub18CUB_300001_SM_10006detail8for_each13static_kernelINS2_12policy_hub_t12policy_500_tEmN6thrust24THRUST_300001_SM_1000_NS8cuda_cub20__uninitialized_fill7functorINS7_10device_ptrImEEmEEEEvT0_T1_,"a",@progbits
	.sectionflags	@""
	.align	4
.nv.constant0._ZN3cub18CUB_300001_SM_10006detail8for_each13static_kernelINS2_12policy_hub_t12policy_500_tEmN6thrust24THRUST_300001_SM_1000_NS8cuda_cub20__uninitialized_fill7functorINS7_10device_ptrImEEmEEEEvT0_T1_:
	.zero		920


//--------------------- .nv.constant0._ZN3cub18CUB_300001_SM_10006detail8for_each13static_kernelINS2_12policy_hub_t12policy_500_tEmN6thrust24THRUST_300001_SM_1000_NS8cuda_cub20__uninitialized_fill7functorINS7_10device_ptrIjEEjEEEEvT0_T1_ --------------------------
	.section	.nv.constant0._ZN3cub18CUB_300001_SM_10006detail8for_each13static_kernelINS2_12policy_hub_t12policy_500_tEmN6thrust24THRUST_300001_SM_1000_NS8cuda_cub20__uninitialized_fill7functorINS7_10device_ptrIjEEjEEEEvT0_T1_,"a",@progbits
	.sectionflags	@""
	.align	4
.nv.constant0._ZN3cub18CUB_300001_SM_10006detail8for_each13static_kernelINS2_12policy_hub_t12policy_500_tEmN6thrust24THRUST_300001_SM_1000_NS8cuda_cub20__uninitialized_fill7functorINS7_10device_ptrIjEEjEEEEvT0_T1_:
	.zero		920


//--------------------- .nv.constant0._ZN3cub18CUB_300001_SM_10006detail8for_each13static_kernelINS2_12policy_hub_t12policy_500_tEmN6thrust24THRUST_300001_SM_1000_NS8cuda_cub20__uninitialized_fill7functorINS7_10device_ptrIcEEcEEEEvT0_T1_ --------------------------
	.section	.nv.constant0._ZN3cub18CUB_300001_SM_10006detail8for_each13static_kernelINS2_12policy_hub_t12policy_500_tEmN6thrust24THRUST_300001_SM_1000_NS8cuda_cub20__uninitialized_fill7functorINS7_10device_ptrIcEEcEEEEvT0_T1_,"a",@progbits
	.sectionflags	@""
	.align	4
.nv.constant0._ZN3cub18CUB_300001_SM_10006detail8for_each13static_kernelINS2_12policy_hub_t12policy_500_tEmN6thrust24THRUST_300001_SM_1000_NS8cuda_cub20__uninitialized_fill7functorINS7_10device_ptrIcEEcEEEEvT0_T1_:
	.zero		920


//--------------------- .nv.constant0._ZN3cub18CUB_300001_SM_10006detail11EmptyKernelIvEEvv --------------------------
	.section	.nv.constant0._ZN3cub18CUB_300001_SM_10006detail11EmptyKernelIvEEvv,"a",@progbits
	.sectionflags	@""
	.align	4
.nv.constant0._ZN3cub18CUB_300001_SM_10006detail11EmptyKernelIvEEvv:
	.zero		896


//--------------------- .nv.constant0._Z30comprehensive_alignment_kernelPKcPKiS2_iS0_PKjPKmiPfS7_Pif --------------------------
	.section	.nv.constant0._Z30comprehensive_alignment_kernelPKcPKiS2_iS0_PKjPKmiPfS7_Pif,"a",@progbits
	.sectionflags	@""
	.align	4
.nv.constant0._Z30comprehensive_alignment_kernelPKcPKiS2_iS0_PKjPKmiPfS7_Pif:
	.zero		988


//--------------------- .nv.constant0._Z23paired_alignment_kernelPKcS0_PKiS2_iS0_PKjPKmiPfS7_PiS8_S7_f --------------------------
	.section	.nv.constant0._Z23paired_alignment_kernelPKcS0_PKiS2_iS0_PKjPKmiPfS7_PiS8_S7_f,"a",@progbits
	.sectionflags	@""
	.align	4
.nv.constant0._Z23paired_alignment_kernelPKcS0_PKiS2_iS0_PKjPKmiPfS7_PiS8_S7_f:
	.zero		1012


//--------------------- SYMBOLS --------------------------

	.type		.nv.reservedSmem.offset0,@object
	.size		.nv.reservedSmem.offset0,0x4
	.type		.nv.reservedSmem.cap,@object
	.size		.nv.reservedSmem.cap,0x4
